def attn_fwd(
    Q,
    K,
    V,
    Out,
    Lse,
    sm_scale,
    stride_qz,
    stride_qh,
    stride_qm,
    stride_qk,
    stride_kz,
    stride_kh,
    stride_kn,
    stride_kk,
    stride_vz,
    stride_vh,
    stride_vn,
    stride_vk,
    stride_oz,
    stride_oh,
    stride_om,
    stride_ok,
    seqlen_q,
    seqlen_k,
    BLOCK_M: tl.constexpr,
    BLOCK_N: tl.constexpr,
    HEAD_DIM: tl.constexpr,
    CAUSAL: tl.constexpr,
):
    start_m = tl.program_id(0)
    off_hz = tl.program_id(1)
    q_off = off_hz * stride_qh
    k_off = off_hz * stride_kh
    v_off = off_hz * stride_vh
    offs_m = start_m * BLOCK_M + tl.arange(0, BLOCK_M)
    offs_d = tl.arange(0, HEAD_DIM)
    offs_n = tl.arange(0, BLOCK_N)
    q_ptrs = Q + q_off + offs_m[:, None] * stride_qm + offs_d[None, :] * stride_qk
    k_ptrs = K + k_off + offs_d[:, None] * stride_kk + offs_n[None, :] * stride_kn
    v_ptrs = V + v_off + offs_n[:, None] * stride_vn + offs_d[None, :] * stride_vk
    m_i = tl.full([BLOCK_M], float("-inf"), dtype=tl.float32)
    l_i = tl.zeros([BLOCK_M], dtype=tl.float32) + 1.0
    acc = tl.zeros([BLOCK_M, HEAD_DIM], dtype=tl.float32)
    q = tl.load(q_ptrs)
    acc, l_i, m_i = _attn_fwd_inner(
        acc,
        l_i,
        m_i,
        q,
        k_ptrs,
        v_ptrs,
        sm_scale,
        stride_kn,
        stride_vn,
        start_m,
        seqlen_k,
        BLOCK_M,
        BLOCK_N,
        HEAD_DIM,
        CAUSAL,
    )
    acc = acc / l_i[:, None]
    lse = m_i + tl.math.log2(l_i) / 1.4426950408889634
    o_ptrs = (
        Out
        + off_hz * stride_oh
        + offs_m[:, None] * stride_om
        + offs_d[None, :] * stride_ok
    )
    tl.store(o_ptrs, acc.to(Out.dtype.element_ty))
    tl.store(Lse + off_hz * seqlen_q + offs_m, lse)

# config = {"BLOCK_M": 256, "BLOCK_N": 64, "HEAD_DIM": 32, "arch": "sm_100", "causal": false, "dtype": "fp8e4m3", "num_stages": 3, "num_warps": 16}
# arch = sm_100


// ===== COMPILED SASS (sm_100a) =====

	.target	sm_100a

	.elftype	@"ET_EXEC"


//--------------------- .note.nv.tkinfo           --------------------------
	.section	.note.nv.tkinfo,"",@"SHT_NOTE"
	.sectionflags	@"SHF_NOTE_NV_TKINFO"
	.tkinfo
        /*0018*/ 	.word	0x00000081
        /*0030*/ 	.string	""
        /*0030*/ 	.string	"ptxas-blackwell"
        /*0030*/ 	.string	"Cuda compilation tools, release 12.9, V12.9.86"
        /*0030*/ 	.string	"Build cuda_12.9.r12.9/compiler.36037853_0"
        /*0030*/ 	.string	"-v  -suppress-debug-info  -lineinfo  -arch sm_100a "



//--------------------- .note.nv.cuver            --------------------------
	.section	.note.nv.cuver,"",@"SHT_NOTE"
	.sectionflags	@"SHF_NOTE_NV_CUVER"
        /*0018*/ 	.short	0x0001
        /*001a*/ 	.short	0x0064
        /*001c*/ 	.short	0x0001
        /*001e*/ 	.short	0x0000
        /*0020*/ 	.short	0x0001
        /*0022*/ 	.short	0x0000


//--------------------- .nv.info                  --------------------------
	.section	.nv.info,"",@"SHT_CUDA_INFO"
	.align	4


	//----- nvinfo : EIATTR_REGCOUNT
	.align		4
        /*0000*/ 	.byte	0x04, 0x2f
        /*0002*/ 	.short	(.L_2 - .L_1)
	.align		4
.L_1:
        /*0004*/ 	.word	index@(attn_fwd)
        /*0008*/ 	.word	0x0000007e


	//----- nvinfo : EIATTR_FRAME_SIZE
	.align		4
.L_2:
        /*000c*/ 	.byte	0x04, 0x11
        /*000e*/ 	.short	(.L_4 - .L_3)
	.align		4
.L_3:
        /*0010*/ 	.word	index@(attn_fwd)
        /*0014*/ 	.word	0x00000000


	//----- nvinfo : EIATTR_MIN_STACK_SIZE
	.align		4
.L_4:
        /*0018*/ 	.byte	0x04, 0x12
        /*001a*/ 	.short	(.L_6 - .L_5)
	.align		4
.L_5:
        /*001c*/ 	.word	index@(attn_fwd)
        /*0020*/ 	.word	0x00000000
.L_6:


//--------------------- .nv.info.attn_fwd         --------------------------
	.section	.nv.info.attn_fwd,"",@"SHT_CUDA_INFO"
	.sectionflags	@""
	.align	4


	//----- nvinfo : EIATTR_CUDA_API_VERSION
	.align		4
        /*0000*/ 	.byte	0x04, 0x37
        /*0002*/ 	.short	(.L_8 - .L_7)
.L_7:
        /*0004*/ 	.word	0x00000081


	//----- nvinfo : EIATTR_KPARAM_INFO
	.align		4
.L_8:
        /*0008*/ 	.byte	0x04, 0x17
        /*000a*/ 	.short	(.L_10 - .L_9)
.L_9:
        /*000c*/ 	.word	0x00000000
        /*0010*/ 	.short	0x0019
        /*0012*/ 	.short	0x0080
        /*0014*/ 	.byte	0x00, 0xf4, 0x21, 0x00


	//----- nvinfo : EIATTR_KPARAM_INFO
	.align		4
.L_10:
        /*0018*/ 	.byte	0x04, 0x17
        /*001a*/ 	.short	(.L_12 - .L_11)
.L_11:
        /*001c*/ 	.word	0x00000000
        /*0020*/ 	.short	0x0018
        /*0022*/ 	.short	0x0078
        /*0024*/ 	.byte	0x00, 0xf4, 0x21, 0x00


	//----- nvinfo : EIATTR_KPARAM_INFO
	.align		4
.L_12:
        /*0028*/ 	.byte	0x04, 0x17
        /*002a*/ 	.short	(.L_14 - .L_13)
.L_13:
        /*002c*/ 	.word	0x00000000
        /*0030*/ 	.short	0x0017
        /*0032*/ 	.short	0x0070
        /*0034*/ 	.byte	0x00, 0xf0, 0x11, 0x00


	//----- nvinfo : EIATTR_KPARAM_INFO
	.align		4
.L_14:
        /*0038*/ 	.byte	0x04, 0x17
        /*003a*/ 	.short	(.L_16 - .L_15)
.L_15:
        /*003c*/ 	.word	0x00000000
        /*0040*/ 	.short	0x0016
        /*0042*/ 	.short	0x006c
        /*0044*/ 	.byte	0x00, 0xf0, 0x11, 0x00


	//----- nvinfo : EIATTR_KPARAM_INFO
	.align		4
.L_16:
        /*0048*/ 	.byte	0x04, 0x17
        /*004a*/ 	.short	(.L_18 - .L_17)
.L_17:
        /*004c*/ 	.word	0x00000000
        /*0050*/ 	.short	0x0015
        /*0052*/ 	.short	0x0068
        /*0054*/ 	.byte	0x00, 0xf0, 0x11, 0x00


	//----- nvinfo : EIATTR_KPARAM_INFO
	.align		4
.L_18:
        /*0058*/ 	.byte	0x04, 0x17
        /*005a*/ 	.short	(.L_20 - .L_19)
.L_19:
        /*005c*/ 	.word	0x00000000
        /*0060*/ 	.short	0x0014
        /*0062*/ 	.short	0x0064
        /*0064*/ 	.byte	0x00, 0xf0, 0x11, 0x00


	//----- nvinfo : EIATTR_KPARAM_INFO
	.align		4
.L_20:
        /*0068*/ 	.byte	0x04, 0x17
        /*006a*/ 	.short	(.L_22 - .L_21)
.L_21:
        /*006c*/ 	.word	0x00000000
        /*0070*/ 	.short	0x0013
        /*0072*/ 	.short	0x0060
        /*0074*/ 	.byte	0x00, 0xf0, 0x11, 0x00


	//----- nvinfo : EIATTR_KPARAM_INFO
	.align		4
.L_22:
        /*0078*/ 	.byte	0x04, 0x17
        /*007a*/ 	.short	(.L_24 - .L_23)
.L_23:
        /*007c*/ 	.word	0x00000000
        /*0080*/ 	.short	0x0012
        /*0082*/ 	.short	0x005c
        /*0084*/ 	.byte	0x00, 0xf0, 0x11, 0x00


	//----- nvinfo : EIATTR_KPARAM_INFO
	.align		4
.L_24:
        /*0088*/ 	.byte	0x04, 0x17
        /*008a*/ 	.short	(.L_26 - .L_25)
.L_25:
        /*008c*/ 	.word	0x00000000
        /*0090*/ 	.short	0x0011
        /*0092*/ 	.short	0x0058
        /*0094*/ 	.byte	0x00, 0xf0, 0x11, 0x00


	//----- nvinfo : EIATTR_KPARAM_INFO
	.align		4
.L_26:
        /*0098*/ 	.byte	0x04, 0x17
        /*009a*/ 	.short	(.L_28 - .L_27)
.L_27:
        /*009c*/ 	.word	0x00000000
        /*00a0*/ 	.short	0x0010
        /*00a2*/ 	.short	0x0054
        /*00a4*/ 	.byte	0x00, 0xf0, 0x11, 0x00


	//----- nvinfo : EIATTR_KPARAM_INFO
	.align		4
.L_28:
        /*00a8*/ 	.byte	0x04, 0x17
        /*00aa*/ 	.short	(.L_30 - .L_29)
.L_29:
        /*00ac*/ 	.word	0x00000000
        /*00b0*/ 	.short	0x000f
        /*00b2*/ 	.short	0x0050
        /*00b4*/ 	.byte	0x00, 0xf0, 0x11, 0x00


	//----- nvinfo : EIATTR_KPARAM_INFO
	.align		4
.L_30:
        /*00b8*/ 	.byte	0x04, 0x17
        /*00ba*/ 	.short	(.L_32 - .L_31)
.L_31:
        /*00bc*/ 	.word	0x00000000
        /*00c0*/ 	.short	0x000e
        /*00c2*/ 	.short	0x004c
        /*00c4*/ 	.byte	0x00, 0xf0, 0x11, 0x00


	//----- nvinfo : EIATTR_KPARAM_INFO
	.align		4
.L_32:
        /*00c8*/ 	.byte	0x04, 0x17
        /*00ca*/ 	.short	(.L_34 - .L_33)
.L_33:
        /*00cc*/ 	.word	0x00000000
        /*00d0*/ 	.short	0x000d
        /*00d2*/ 	.short	0x0048
        /*00d4*/ 	.byte	0x00, 0xf0, 0x11, 0x00


	//----- nvinfo : EIATTR_KPARAM_INFO
	.align		4
.L_34:
        /*00d8*/ 	.byte	0x04, 0x17
        /*00da*/ 	.short	(.L_36 - .L_35)
.L_35:
        /*00dc*/ 	.word	0x00000000
        /*00e0*/ 	.short	0x000c
        /*00e2*/ 	.short	0x0044
        /*00e4*/ 	.byte	0x00, 0xf0, 0x11, 0x00


	//----- nvinfo : EIATTR_KPARAM_INFO
	.align		4
.L_36:
        /*00e8*/ 	.byte	0x04, 0x17
        /*00ea*/ 	.short	(.L_38 - .L_37)
.L_37:
        /*00ec*/ 	.word	0x00000000
        /*00f0*/ 	.short	0x000b
        /*00f2*/ 	.short	0x0040
        /*00f4*/ 	.byte	0x00, 0xf0, 0x11, 0x00


	//----- nvinfo : EIATTR_KPARAM_INFO
	.align		4
.L_38:
        /*00f8*/ 	.byte	0x04, 0x17
        /*00fa*/ 	.short	(.L_40 - .L_39)
.L_39:
        /*00fc*/ 	.word	0x00000000
        /*0100*/ 	.short	0x000a
        /*0102*/ 	.short	0x003c
        /*0104*/ 	.byte	0x00, 0xf0, 0x11, 0x00


	//----- nvinfo : EIATTR_KPARAM_INFO
	.align		4
.L_40:
        /*0108*/ 	.byte	0x04, 0x17
        /*010a*/ 	.short	(.L_42 - .L_41)
.L_41:
        /*010c*/ 	.word	0x00000000
        /*0110*/ 	.short	0x0009
        /*0112*/ 	.short	0x0038
        /*0114*/ 	.byte	0x00, 0xf0, 0x11, 0x00


	//----- nvinfo : EIATTR_KPARAM_INFO
	.align		4
.L_42:
        /*0118*/ 	.byte	0x04, 0x17
        /*011a*/ 	.short	(.L_44 - .L_43)
.L_43:
        /*011c*/ 	.word	0x00000000
        /*0120*/ 	.short	0x0008
        /*0122*/ 	.short	0x0034
        /*0124*/ 	.byte	0x00, 0xf0, 0x11, 0x00


	//----- nvinfo : EIATTR_KPARAM_INFO
	.align		4
.L_44:
        /*0128*/ 	.byte	0x04, 0x17
        /*012a*/ 	.short	(.L_46 - .L_45)
.L_45:
        /*012c*/ 	.word	0x00000000
        /*0130*/ 	.short	0x0007
        /*0132*/ 	.short	0x0030
        /*0134*/ 	.byte	0x00, 0xf0, 0x11, 0x00


	//----- nvinfo : EIATTR_KPARAM_INFO
	.align		4
.L_46:
        /*0138*/ 	.byte	0x04, 0x17
        /*013a*/ 	.short	(.L_48 - .L_47)
.L_47:
        /*013c*/ 	.word	0x00000000
        /*0140*/ 	.short	0x0006
        /*0142*/ 	.short	0x002c
        /*0144*/ 	.byte	0x00, 0xf0, 0x11, 0x00


	//----- nvinfo : EIATTR_KPARAM_INFO
	.align		4
.L_48:
        /*0148*/ 	.byte	0x04, 0x17
        /*014a*/ 	.short	(.L_50 - .L_49)
.L_49:
        /*014c*/ 	.word	0x00000000
        /*0150*/ 	.short	0x0005
        /*0152*/ 	.short	0x0028
        /*0154*/ 	.byte	0x00, 0xf0, 0x11, 0x00


	//----- nvinfo : EIATTR_KPARAM_INFO
	.align		4
.L_50:
        /*0158*/ 	.byte	0x04, 0x17
        /*015a*/ 	.short	(.L_52 - .L_51)
.L_51:
        /*015c*/ 	.word	0x00000000
        /*0160*/ 	.short	0x0004
        /*0162*/ 	.short	0x0020
        /*0164*/ 	.byte	0x00, 0xf4, 0x21, 0x00


	//----- nvinfo : EIATTR_KPARAM_INFO
	.align		4
.L_52:
        /*0168*/ 	.byte	0x04, 0x17
        /*016a*/ 	.short	(.L_54 - .L_53)
.L_53:
        /*016c*/ 	.word	0x00000000
        /*0170*/ 	.short	0x0003
        /*0172*/ 	.short	0x0018
        /*0174*/ 	.byte	0x00, 0xf4, 0x21, 0x00


	//----- nvinfo : EIATTR_KPARAM_INFO
	.align		4
.L_54:
        /*0178*/ 	.byte	0x04, 0x17
        /*017a*/ 	.short	(.L_56 - .L_55)
.L_55:
        /*017c*/ 	.word	0x00000000
        /*0180*/ 	.short	0x0002
        /*0182*/ 	.short	0x0010
        /*0184*/ 	.byte	0x00, 0xf4, 0x21, 0x00


	//----- nvinfo : EIATTR_KPARAM_INFO
	.align		4
.L_56:
        /*0188*/ 	.byte	0x04, 0x17
        /*018a*/ 	.short	(.L_58 - .L_57)
.L_57:
        /*018c*/ 	.word	0x00000000
        /*0190*/ 	.short	0x0001
        /*0192*/ 	.short	0x0008
        /*0194*/ 	.byte	0x00, 0xf4, 0x21, 0x00


	//----- nvinfo : EIATTR_KPARAM_INFO
	.align		4
.L_58:
        /*0198*/ 	.byte	0x04, 0x17
        /*019a*/ 	.short	(.L_60 - .L_59)
.L_59:
        /*019c*/ 	.word	0x00000000
        /*01a0*/ 	.short	0x0000
        /*01a2*/ 	.short	0x0000
        /*01a4*/ 	.byte	0x00, 0xf4, 0x21, 0x00


	//----- nvinfo : EIATTR_SPARSE_MMA_MASK
	.align		4
.L_60:
        /*01a8*/ 	.byte	0x03, 0x50
        /*01aa*/ 	.short	0x0000


	//----- nvinfo : EIATTR_MAXREG_COUNT
	.align		4
        /*01ac*/ 	.byte	0x03, 0x1b
        /*01ae*/ 	.short	0x0080


	//----- nvinfo : EIATTR_NUM_BARRIERS
	.align		4
        /*01b0*/ 	.byte	0x02, 0x4c
        /*01b2*/ 	.byte	0x01
	.zero		1


	//----- nvinfo : EIATTR_COOP_GROUP_MASK_REGIDS
	.align		4
        /*01b4*/ 	.byte	0x04, 0x29
        /*01b6*/ 	.short	(.L_62 - .L_61)


	//   ....[0]....
.L_61:
        /*01b8*/ 	.word	0xffffffff


	//   ....[1]....
        /*01bc*/ 	.word	0xffffffff


	//   ....[2]....
        /*01c0*/ 	.word	0xffffffff


	//   ....[3]....
        /*01c4*/ 	.word	0xffffffff


	//   ....[4]....
        /*01c8*/ 	.word	0xffffffff


	//   ....[5]....
        /*01cc*/ 	.word	0xffffffff


	//   ....[6]....
        /*01d0*/ 	.word	0xffffffff


	//   ....[7]....
        /*01d4*/ 	.word	0xffffffff


	//   ....[8]....
        /*01d8*/ 	.word	0xffffffff


	//   ....[9]....
        /*01dc*/ 	.word	0xffffffff


	//   ....[10]....
        /*01e0*/ 	.word	0xffffffff


	//   ....[11]....
        /*01e4*/ 	.word	0xffffffff


	//   ....[12]....
        /*01e8*/ 	.word	0xffffffff


	//   ....[13]....
        /*01ec*/ 	.word	0xffffffff


	//   ....[14]....
        /*01f0*/ 	.word	0xffffffff


	//   ....[15]....
        /*01f4*/ 	.word	0xffffffff


	//   ....[16]....
        /*01f8*/ 	.word	0xffffffff


	//   ....[17]....
        /*01fc*/ 	.word	0xffffffff


	//   ....[18]....
        /*0200*/ 	.word	0xffffffff


	//   ....[19]....
        /*0204*/ 	.word	0xffffffff


	//   ....[20]....
        /*0208*/ 	.word	0xffffffff


	//   ....[21]....
        /*020c*/ 	.word	0xffffffff


	//   ....[22]....
        /*0210*/ 	.word	0xffffffff


	//   ....[23]....
        /*0214*/ 	.word	0xffffffff


	//----- nvinfo : EIATTR_COOP_GROUP_INSTR_OFFSETS
	.align		4
.L_62:
        /*0218*/ 	.byte	0x04, 0x28
        /*021a*/ 	.short	(.L_64 - .L_63)


	//   ....[0]....
.L_63:
        /*021c*/ 	.word	0x000019d0


	//   ....[1]....
        /*0220*/ 	.word	0x00001b50


	//   ....[2]....
        /*0224*/ 	.word	0x00001b80


	//   ....[3]....
        /*0228*/ 	.word	0x00001bd0


	//   ....[4]....
        /*022c*/ 	.word	0x000021f0


	//   ....[5]....
        /*0230*/ 	.word	0x00002200


	//   ....[6]....
        /*0234*/ 	.word	0x00002210


	//   ....[7]....
        /*0238*/ 	.word	0x00002220


	//   ....[8]....
        /*023c*/ 	.word	0x00002230


	//   ....[9]....
        /*0240*/ 	.word	0x00002240


	//   ....[10]....
        /*0244*/ 	.word	0x00002250


	//   ....[11]....
        /*0248*/ 	.word	0x00002260


	//   ....[12]....
        /*024c*/ 	.word	0x000029b0


	//   ....[13]....
        /*0250*/ 	.word	0x000029e0


	//   ....[14]....
        /*0254*/ 	.word	0x000029f0


	//   ....[15]....
        /*0258*/ 	.word	0x00002a00


	//   ....[16]....
        /*025c*/ 	.word	0x00002a10


	//   ....[17]....
        /*0260*/ 	.word	0x00002a20


	//   ....[18]....
        /*0264*/ 	.word	0x00002a30


	//   ....[19]....
        /*0268*/ 	.word	0x00002a40


	//   ....[20]....
        /*026c*/ 	.word	0x00002c00


	//   ....[21]....
        /*0270*/ 	.word	0x00002c10


	//   ....[22]....
        /*0274*/ 	.word	0x00002d00


	//   ....[23]....
        /*0278*/ 	.word	0x00002d20


	//----- nvinfo : EIATTR_VRC_CTA_INIT_COUNT
	.align		4
.L_64:
        /*027c*/ 	.byte	0x02, 0x4a
	.zero		1
	.zero		1


	//----- nvinfo : EIATTR_EXIT_INSTR_OFFSETS
	.align		4
        /*0280*/ 	.byte	0x04, 0x1c
        /*0282*/ 	.short	(.L_66 - .L_65)


	//   ....[0]....
.L_65:
        /*0284*/ 	.word	0x00004100


	//   ....[1]....
        /*0288*/ 	.word	0x00004130


	//----- nvinfo : EIATTR_REQNTID
	.align		4
.L_66:
        /*028c*/ 	.byte	0x04, 0x10
        /*028e*/ 	.short	(.L_68 - .L_67)
.L_67:
        /*0290*/ 	.word	0x00000200
        /*0294*/ 	.word	0x00000001
        /*0298*/ 	.word	0x00000001


	//----- nvinfo : EIATTR_CBANK_PARAM_SIZE
	.align		4
.L_68:
        /*029c*/ 	.byte	0x03, 0x19
        /*029e*/ 	.short	0x0088


	//----- nvinfo : EIATTR_PARAM_CBANK
	.align		4
        /*02a0*/ 	.byte	0x04, 0x0a
        /*02a2*/ 	.short	(.L_70 - .L_69)
	.align		4
.L_69:
        /*02a4*/ 	.word	index@(.nv.constant0.attn_fwd)
        /*02a8*/ 	.short	0x0380
        /*02aa*/ 	.short	0x0088


	//----- nvinfo : EIATTR_SW_WAR
	.align		4
.L_70:
        /*02ac*/ 	.byte	0x04, 0x36
        /*02ae*/ 	.short	(.L_72 - .L_71)
.L_71:
        /*02b0*/ 	.word	0x00000008
.L_72:


//--------------------- .nv.compat                --------------------------
	.section	.nv.compat,"",@"SHT_CUDA_COMPAT_INFO"
	.align	4
        /*0000*/ 	.byte	0x02, 0x02, 0x02, 0x00, 0x02, 0x05, 0x05, 0x00, 0x02, 0x03, 0x00, 0x00, 0x02, 0x06, 0x01, 0x00


//--------------------- .nv.callgraph             --------------------------
	.section	.nv.callgraph,"",@"SHT_CUDA_CALLGRAPH"
	.align	4
	.sectionentsize	8
	.align		4
        /*0000*/ 	.word	0x00000000
	.align		4
        /*0004*/ 	.word	0xffffffff
	.align		4
        /*0008*/ 	.word	0x00000000
	.align		4
        /*000c*/ 	.word	0xfffffffe
	.align		4
        /*0010*/ 	.word	0x00000000
	.align		4
        /*0014*/ 	.word	0xfffffffd
	.align		4
        /*0018*/ 	.word	0x00000000
	.align		4
        /*001c*/ 	.word	0xfffffffc


//--------------------- .nv.constant4             --------------------------
	.section	.nv.constant4,"a",@progbits
	.align	8
	.align		8
.nv.constant4:
        /*0000*/ 	.dword	_$_str


//--------------------- .text.attn_fwd            --------------------------
	.section	.text.attn_fwd,"ax",@progbits
	.align	128
        .global         attn_fwd
        .type           attn_fwd,@function
        .size           attn_fwd,(.L_x_3 - attn_fwd)
        .other          attn_fwd,@"STO_CUDA_ENTRY STV_DEFAULT"
attn_fwd:
.text.attn_fwd:
[----:B------:R-:W0:Y:S01]  /*0000*/  LDC R1, c[0x0][0x37c] ;  /* 0x0000df00ff017b82 */ /* 0x000e220000000800 */
[----:B------:R-:W1:Y:S07]  /*0010*/  S2R R0, SR_TID.X ;  /* 0x0000000000007919 */ /* 0x000e6e0000002100 */
[----:B------:R-:W2:Y:S01]  /*0020*/  LDC R38, c[0x0][0x3b8] ;  /* 0x0000ee00ff267b82 */ /* 0x000ea20000000800 */
[----:B------:R-:W3:Y:S01]  /*0030*/  LDCU.64 UR4, c[0x0][0x3b0] ;  /* 0x00007600ff0477ac */ /* 0x000ee20008000a00 */
[----:B------:R-:W4:Y:S01]  /*0040*/  S2R R3, SR_CTAID.X ;  /* 0x0000000000037919 */ /* 0x000f220000002500 */
[----:B------:R-:W5:Y:S05]  /*0050*/  LDCU.64 UR10, c[0x0][0x358] ;  /* 0x00006b00ff0a77ac */ /* 0x000f6a0008000a00 */
[----:B------:R-:W3:Y:S01]  /*0060*/  S2UR UR7, SR_CTAID.Y ;  /* 0x00000000000779c3 */ /* 0x000ee20000002600 */
[----:B------:R-:W0:Y:S07]  /*0070*/  LDCU UR12, c[0x0][0x3f0] ;  /* 0x00007e00ff0c77ac */ /* 0x000e2e0008000800 */
[----:B------:R-:W0:Y:S01]  /*0080*/  LDC.64 R34, c[0x0][0x380] ;  /* 0x0000e000ff227b82 */ /* 0x000e220000000a00 */
[----:B-1----:R-:W-:Y:S01]  /*0090*/  SHF.R.U32.HI R2, RZ, 0x8, R0 ;  /* 0x00000008ff027819 */ /* 0x002fe20000011600 */
[----:B---3--:R-:W-:Y:S01]  /*00a0*/  UIMAD UR4, UR7, UR4, URZ ;  /* 0x00000004070472a4 */ /* 0x008fe2000f8e02ff */
[----:B------:R-:W-:-:S02]  /*00b0*/  LOP3.LUT R20, R0, 0xff, RZ, 0xc0, !PT ;  /* 0x000000ff00147812 */ /* 0x000fc400078ec0ff */
[----:B------:R-:W-:-:S03]  /*00c0*/  SGXT.U32 R2, R2, 0x1 ;  /* 0x000000010202781a */ /* 0x000fc60000000000 */
[----:B----4-:R-:W-:Y:S02]  /*00d0*/  IMAD R3, R3, 0x100, R20 ;  /* 0x0000010003037824 */ /* 0x010fe400078e0214 */
[----:B--2---:R-:W-:Y:S02]  /*00e0*/  IMAD R7, R2, R38, RZ ;  /* 0x0000002602077224 */ /* 0x004fe400078e02ff */
[----:B------:R-:W-:Y:S01]  /*00f0*/  IMAD R5, R3, UR5, RZ ;  /* 0x0000000503057c24 */ /* 0x000fe2000f8e02ff */
[----:B------:R-:W-:Y:S01]  /*0100*/  USHF.R.S32.HI UR5, URZ, 0x1f, UR4 ;  /* 0x0000001fff057899 */ /* 0x000fe20008011404 */
[----:B------:R-:W-:-:S03]  /*0110*/  IMAD R8, R38, 0x2, R7 ;  /* 0x0000000226087824 */ /* 0x000fc600078e0207 */
[----:B0-----:R-:W-:Y:S01]  /*0120*/  IADD3 R34, P0, P1, R5, UR4, R34 ;  /* 0x0000000405227c10 */ /* 0x001fe2000f91e022 */
[----:B------:R-:W-:Y:S01]  /*0130*/  IMAD R9, R38, 0x2, R8 ;  /* 0x0000000226097824 */ /* 0x000fe200078e0208 */
[----:B------:R-:W-:-:S03]  /*0140*/  SHF.R.S32.HI R4, RZ, 0x1f, R5 ;  /* 0x0000001fff047819 */ /* 0x000fc60000011405 */
[----:B------:R-:W-:Y:S01]  /*0150*/  IMAD R18, R38, 0x2, R9 ;  /* 0x0000000226127824 */ /* 0x000fe200078e0209 */
[----:B------:R-:W-:Y:S02]  /*0160*/  IADD3.X R36, PT, PT, R4, UR5, R35, P0, P1 ;  /* 0x0000000504247c10 */ /* 0x000fe400087e2423 */
[CC--:B------:R-:W-:Y:S01]  /*0170*/  IADD3 R4, P0, PT, R7.reuse, R34.reuse, RZ ;  /* 0x0000002207047210 */ /* 0x0c0fe20007f1e0ff */
[----:B------:R-:W-:Y:S01]  /*0180*/  IMAD R11, R38, 0x2, R18 ;  /* 0x00000002260b7824 */ /* 0x000fe200078e0212 */
[----:B------:R-:W-:Y:S02]  /*0190*/  IADD3 R6, P1, PT, R8, R34, RZ ;  /* 0x0000002208067210 */ /* 0x000fe40007f3e0ff */
[-C--:B------:R-:W-:Y:S01]  /*01a0*/  LEA.HI.X.SX32 R5, R7, R36.reuse, 0x1, P0 ;  /* 0x0000002407057211 */ /* 0x080fe200000f0eff */
[----:B------:R-:W-:Y:S01]  /*01b0*/  IMAD R13, R38, 0x2, R11 ;  /* 0x00000002260d7824 */ /* 0x000fe200078e020b */
[----:B------:R-:W-:-:S03]  /*01c0*/  LEA.HI.X.SX32 R7, R8, R36, 0x1, P1 ;  /* 0x0000002408077211 */ /* 0x000fc600008f0eff */
[C---:B------:R-:W-:Y:S01]  /*01d0*/  IMAD R21, R38.reuse, 0x2, R13 ;  /* 0x0000000226157824 */ /* 0x040fe200078e020d */
[-C--:B------:R-:W-:Y:S01]  /*01e0*/  IADD3 R8, P0, PT, R9, R34.reuse, RZ ;  /* 0x0000002209087210 */ /* 0x080fe20007f1e0ff */
[----:B-----5:R0:W2:Y:S01]  /*01f0*/  LDG.E.U8 R26, desc[UR10][R4.64] ;  /* 0x0000000a041a7981 */ /* 0x0200a2000c1e1100 */
[----:B------:R-:W-:Y:S01]  /*0200*/  IADD3 R10, P1, PT, R11, R34, RZ ;  /* 0x000000220b0a7210 */ /* 0x000fe20007f3e0ff */
[C---:B------:R-:W-:Y:S01]  /*0210*/  IMAD R22, R38.reuse, 0x2, R21 ;  /* 0x0000000226167824 */ /* 0x040fe200078e0215 */
[----:B------:R-:W-:Y:S01]  /*0220*/  LEA.HI.X.SX32 R9, R9, R36, 0x1, P0 ;  /* 0x0000002409097211 */ /* 0x000fe200000f0eff */
[----:B------:R1:W2:Y:S01]  /*0230*/  LDG.E.U8 R27, desc[UR10][R6.64] ;  /* 0x0000000a061b7981 */ /* 0x0002a2000c1e1100 */
[----:B------:R-:W-:Y:S01]  /*0240*/  IADD3 R12, P0, PT, R13, R34, RZ ;  /* 0x000000220d0c7210 */ /* 0x000fe20007f1e0ff */
[C---:B------:R-:W-:Y:S01]  /*0250*/  IMAD R15, R38.reuse, 0x2, R22 ;  /* 0x00000002260f7824 */ /* 0x040fe200078e0216 */
[-C--:B------:R-:W-:Y:S01]  /*0260*/  LEA.HI.X.SX32 R11, R11, R36.reuse, 0x1, P1 ;  /* 0x000000240b0b7211 */ /* 0x080fe200008f0eff */
[----:B------:R-:W3:Y:S01]  /*0270*/  LDG.E.U8 R28, desc[UR10][R8.64] ;  /* 0x0000000a081c7981 */ /* 0x000ee2000c1e1100 */
[----:B------:R-:W-:Y:S01]  /*0280*/  LEA.HI.X.SX32 R13, R13, R36, 0x1, P0 ;  /* 0x000000240d0d7211 */ /* 0x000fe200000f0eff */
[C---:B0-----:R-:W-:Y:S01]  /*0290*/  IMAD R5, R38.reuse, 0x2, R15 ;  /* 0x0000000226057824 */ /* 0x041fe200078e020f */
[C---:B------:R-:W-:Y:S01]  /*02a0*/  IADD3 R14, P0, PT, R15.reuse, R34, RZ ;  /* 0x000000220f0e7210 */ /* 0x040fe20007f1e0ff */
[----:B------:R-:W4:Y:S02]  /*02b0*/  LDG.E.U8 R30, desc[UR10][R10.64] ;  /* 0x0000000a0a1e7981 */ /* 0x000f24000c1e1100 */
[C---:B------:R-:W-:Y:S01]  /*02c0*/  IMAD R23, R38.reuse, 0x2, R5 ;  /* 0x0000000226177824 */ /* 0x040fe200078e0205 */
[----:B------:R-:W-:Y:S01]  /*02d0*/  LEA.HI.X.SX32 R15, R15, R36, 0x1, P0 ;  /* 0x000000240f0f7211 */ /* 0x000fe200000f0eff */
[----:B------:R0:W4:Y:S01]  /*02e0*/  LDG.E.U8 R31, desc[UR10][R12.64] ;  /* 0x0000000a0c1f7981 */ /* 0x000122000c1e1100 */
[CC--:B------:R-:W-:Y:S01]  /*02f0*/  IADD3 R16, P1, PT, R5.reuse, R34.reuse, RZ ;  /* 0x0000002205107210 */ /* 0x0c0fe20007f3e0ff */
[----:B------:R-:W-:Y:S01]  /*0300*/  IMAD R24, R38, 0x2, R23 ;  /* 0x0000000226187824 */ /* 0x000fe200078e0217 */
[----:B------:R-:W-:Y:S01]  /*0310*/  IADD3 R4, P0, PT, R18, R34, RZ ;  /* 0x0000002212047210 */ /* 0x000fe20007f1e0ff */
[----:B------:R-:W5:Y:S01]  /*0320*/  LDG.E.U8 R32, desc[UR10][R14.64] ;  /* 0x0000000a0e207981 */ /* 0x000f62000c1e1100 */
[-C--:B------:R-:W-:Y:S01]  /*0330*/  LEA.HI.X.SX32 R17, R5, R36.reuse, 0x1, P1 ;  /* 0x0000002405117211 */ /* 0x080fe200008f0eff */
[----:B-1----:R-:W-:Y:S01]  /*0340*/  IMAD R6, R38, 0x2, R24 ;  /* 0x0000000226067824 */ /* 0x002fe200078e0218 */
[----:B------:R-:W-:-:S03]  /*0350*/  LEA.HI.X.SX32 R5, R18, R36, 0x1, P0 ;  /* 0x0000002412057211 */ /* 0x000fc600000f0eff */
[----:B------:R-:W-:Y:S01]  /*0360*/  IMAD R25, R38, 0x2, R6 ;  /* 0x0000000226197824 */ /* 0x000fe200078e0206 */
[C---:B------:R-:W-:Y:S01]  /*0370*/  IADD3 R18, P0, PT, R6.reuse, R34, RZ ;  /* 0x0000002206127210 */ /* 0x040fe20007f1e0ff */
[----:B------:R1:W5:Y:S03]  /*0380*/  LDG.E.U8 R17, desc[UR10][R16.64] ;  /* 0x0000000a10117981 */ /* 0x000366000c1e1100 */
[----:B------:R-:W-:Y:S01]  /*0390*/  LEA.HI.X.SX32 R19, R6, R36, 0x1, P0 ;  /* 0x0000002406137211 */ /* 0x000fe200000f0eff */
[----:B------:R1:W3:Y:S01]  /*03a0*/  LDG.E.U8 R29, desc[UR10][R4.64] ;  /* 0x0000000a041d7981 */ /* 0x0002e2000c1e1100 */
[-C--:B0-----:R-:W-:Y:S02]  /*03b0*/  IADD3 R12, P1, PT, R25, R34.reuse, RZ ;  /* 0x00000022190c7210 */ /* 0x081fe40007f3e0ff */
[----:B------:R-:W-:Y:S01]  /*03c0*/  IADD3 R6, P0, PT, R21, R34, RZ ;  /* 0x0000002215067210 */ /* 0x000fe20007f1e0ff */
[----:B------:R-:W3:Y:S01]  /*03d0*/  LDG.E.U8 R18, desc[UR10][R18.64] ;  /* 0x0000000a12127981 */ /* 0x000ee2000c1e1100 */
[-C--:B------:R-:W-:Y:S01]  /*03e0*/  LEA.HI.X.SX32 R13, R25, R36.reuse, 0x1, P1 ;  /* 0x00000024190d7211 */ /* 0x080fe200008f0eff */
[----:B------:R-:W-:Y:S01]  /*03f0*/  IMAD R25, R38, 0x2, R25 ;  /* 0x0000000226197824 */ /* 0x000fe200078e0219 */
[----:B------:R-:W-:-:S02]  /*0400*/  LEA.HI.X.SX32 R7, R21, R36, 0x1, P0 ;  /* 0x0000002415077211 */ /* 0x000fc400000f0eff */
[-C--:B------:R-:W-:Y:S01]  /*0410*/  IADD3 R8, P0, PT, R22, R34.reuse, RZ ;  /* 0x0000002216087210 */ /* 0x080fe20007f1e0ff */
[----:B-1----:R-:W-:Y:S01]  /*0420*/  IMAD R16, R38, 0x2, R25 ;  /* 0x0000000226107824 */ /* 0x002fe200078e0219 */
[C---:B------:R-:W-:Y:S01]  /*0430*/  IADD3 R10, P1, PT, R23.reuse, R34, RZ ;  /* 0x00000022170a7210 */ /* 0x040fe20007f3e0ff */
[----:B------:R0:W3:Y:S01]  /*0440*/  LDG.E.U8 R21, desc[UR10][R12.64] ;  /* 0x0000000a0c157981 */ /* 0x0000e2000c1e1100 */
[----:B------:R-:W-:Y:S02]  /*0450*/  LEA.HI.X.SX32 R9, R22, R36, 0x1, P0 ;  /* 0x0000002416097211 */ /* 0x000fe400000f0eff */
[C---:B------:R-:W-:Y:S01]  /*0460*/  IADD3 R4, P0, PT, R24.reuse, R34, RZ ;  /* 0x0000002218047210 */ /* 0x040fe20007f1e0ff */
[----:B------:R-:W3:Y:S01]  /*0470*/  LDG.E.U8 R6, desc[UR10][R6.64] ;  /* 0x0000000a06067981 */ /* 0x000ee2000c1e1100 */
[-C--:B------:R-:W-:Y:S02]  /*0480*/  LEA.HI.X.SX32 R11, R23, R36.reuse, 0x1, P1 ;  /* 0x00000024170b7211 */ /* 0x080fe400008f0eff */
[----:B------:R-:W-:Y:S01]  /*0490*/  LEA.HI.X.SX32 R5, R24, R36, 0x1, P0 ;  /* 0x0000002418057211 */ /* 0x000fe200000f0eff */
[----:B------:R1:W3:Y:S01]  /*04a0*/  LDG.E.U8 R9, desc[UR10][R8.64] ;  /* 0x0000000a08097981 */ /* 0x0002e2000c1e1100 */
[----:B------:R-:W-:-:S02]  /*04b0*/  IADD3 R14, P0, PT, R25, R34, RZ ;  /* 0x00000022190e7210 */ /* 0x000fc40007f1e0ff */
[C---:B0-----:R-:W-:Y:S01]  /*04c0*/  IADD3 R12, P1, PT, R16.reuse, R34, RZ ;  /* 0x00000022100c7210 */ /* 0x041fe20007f3e0ff */
[----:B------:R-:W3:Y:S01]  /*04d0*/  LDG.E.U8 R10, desc[UR10][R10.64] ;  /* 0x0000000a0a0a7981 */ /* 0x000ee2000c1e1100 */
[-C--:B------:R-:W-:Y:S02]  /*04e0*/  LEA.HI.X.SX32 R15, R25, R36.reuse, 0x1, P0 ;  /* 0x00000024190f7211 */ /* 0x080fe400000f0eff */
[----:B------:R-:W-:Y:S01]  /*04f0*/  LEA.HI.X.SX32 R13, R16, R36, 0x1, P1 ;  /* 0x00000024100d7211 */ /* 0x000fe200008f0eff */
[----:B------:R0:W3:Y:S04]  /*0500*/  LDG.E.U8 R5, desc[UR10][R4.64] ;  /* 0x0000000a04057981 */ /* 0x0000e8000c1e1100 */
[----:B------:R-:W3:Y:S04]  /*0510*/  LDG.E.U8 R14, desc[UR10][R14.64] ;  /* 0x0000000a0e0e7981 */ /* 0x000ee8000c1e1100 */
[----:B------:R2:W3:Y:S01]  /*0520*/  LDG.E.U8 R13, desc[UR10][R12.64] ;  /* 0x0000000a0c0d7981 */ /* 0x0004e2000c1e1100 */
[----:B------:R-:W0:Y:S01]  /*0530*/  S2UR UR6, SR_CgaCtaId ;  /* 0x00000000000679c3 */ /* 0x000e220000008800 */
[----:B-1----:R-:W-:Y:S01]  /*0540*/  SHF.R.S32.HI R8, RZ, 0x8, R0 ;  /* 0x00000008ff087819 */ /* 0x002fe20000011400 */
[----:B------:R-:W-:Y:S01]  /*0550*/  IMAD.SHL.U32 R7, R20, 0x2, RZ ;  /* 0x0000000214077824 */ /* 0x000fe200078e00ff */
[----:B------:R-:W-:-:S02]  /*0560*/  UMOV UR4, 0x400 ;  /* 0x0000040000047882 */ /* 0x000fc40000000000 */
[----:B0-----:R-:W-:-:S04]  /*0570*/  SGXT R4, R8, 0x1 ;  /* 0x000000010804781a */ /* 0x001fc80000000200 */
[----:B------:R-:W-:Y:S01]  /*0580*/  LOP3.LUT R4, R7, 0x210, R4, 0x78, !PT ;  /* 0x0000021007047812 */ /* 0x000fe200078e7804 */
[----:B------:R-:W-:-:S03]  /*0590*/  UISETP.GE.AND UP0, UPT, UR12, 0x1, UPT ;  /* 0x000000010c00788c */ /* 0x000fc6000bf06270 */
[C---:B------:R-:W-:Y:S01]  /*05a0*/  LOP3.LUT R7, R4.reuse, 0x20, RZ, 0x3c, !PT ;  /* 0x0000002004077812 */ /* 0x040fe200078e3cff */
[----:B------:R-:W-:Y:S01]  /*05b0*/  ULEA UR6, UR6, UR4, 0x18 ;  /* 0x0000000406067291 */ /* 0x000fe2000f8ec0ff */
[----:B------:R-:W-:Y:S01]  /*05c0*/  LOP3.LUT R8, R4, 0x40, RZ, 0x3c, !PT ;  /* 0x0000004004087812 */ /* 0x000fe200078e3cff */
[----:B------:R-:W-:Y:S01]  /*05d0*/  IMAD.MOV.U32 R61, RZ, RZ, -0x800000 ;  /* 0xff800000ff3d7424 */ /* 0x000fe200078e00ff */
[----:B------:R-:W-:Y:S01]  /*05e0*/  CS2R R24, SRZ ;  /* 0x0000000000187805 */ /* 0x000fe2000001ff00 */
[----:B------:R-:W-:Y:S01]  /*05f0*/  IMAD.MOV.U32 R112, RZ, RZ, 0x3f800000 ;  /* 0x3f800000ff707424 */ /* 0x000fe200078e00ff */
[----:B------:R-:W-:Y:S01]  /*0600*/  CS2R R22, SRZ ;  /* 0x0000000000167805 */ /* 0x000fe2000001ff00 */
[----:B------:R-:W-:Y:S02]  /*0610*/  IMAD.MOV.U32 R111, RZ, RZ, 0x3f800000 ;  /* 0x3f800000ff6f7424 */ /* 0x000fe400078e00ff */
[----:B------:R-:W-:Y:S02]  /*0620*/  IMAD.MOV.U32 R52, RZ, RZ, -0x800000 ;  /* 0xff800000ff347424 */ /* 0x000fe400078e00ff */
[----:B--2---:R-:W-:-:S05]  /*0630*/  IMAD R26, R27, 0x100, R26 ;  /* 0x000001001b1a7824 */ /* 0x004fca00078e021a */
[----:B------:R-:W-:Y:S01]  /*0640*/  F2FP.F16.E4M3.UNPACK_B R26, R26 ;  /* 0x0000001aff1a723e */ /* 0x000fe200020006ff */
[----:B----4-:R-:W-:-:S03]  /*0650*/  IMAD R30, R31, 0x100, R30 ;  /* 0x000001001f1e7824 */ /* 0x010fc600078e021e */
[----:B------:R-:W-:Y:S02]  /*0660*/  PRMT R11, R26, 0x7632, R11 ;  /* 0x000076321a0b7816 */ /* 0x000fe4000000000b */
[----:B------:R-:W-:Y:S01]  /*0670*/  F2FP.F16.E4M3.UNPACK_B R30, R30 ;  /* 0x0000001eff1e723e */ /* 0x000fe200020006ff */
[----:B-----5:R-:W-:-:S03]  /*0680*/  IMAD R17, R17, 0x100, R32 ;  /* 0x0000010011117824 */ /* 0x020fc600078e0220 */
[----:B------:R-:W-:Y:S01]  /*0690*/  PRMT R12, R30, 0x7632, R12 ;  /* 0x000076321e0c7816 */ /* 0x000fe2000000000c */
[----:B---3--:R-:W-:Y:S01]  /*06a0*/  IMAD R28, R29, 0x100, R28 ;  /* 0x000001001d1c7824 */ /* 0x008fe200078e021c */
[----:B------:R-:W-:Y:S01]  /*06b0*/  F2FP.F16.E4M3.UNPACK_B R17, R17 ;  /* 0x00000011ff11723e */ /* 0x000fe200020006ff */
[----:B------:R-:W-:Y:S01]  /*06c0*/  STS.U16 [R4+UR6], R26 ;  /* 0x0000001a04007988 */ /* 0x000fe20008000406 */
[----:B------:R-:W-:Y:S02]  /*06d0*/  IMAD R18, R21, 0x100, R18 ;  /* 0x0000010015127824 */ /* 0x000fe400078e0212 */
[----:B------:R-:W-:-:S03]  /*06e0*/  F2FP.F16.E4M3.UNPACK_B R28, R28 ;  /* 0x0000001cff1c723e */ /* 0x000fc600020006ff */
[----:B------:R-:W-:Y:S01]  /*06f0*/  F2FP.F16.E4M3.UNPACK_B R18, R18 ;  /* 0x00000012ff12723e */ /* 0x000fe200020006ff */
[----:B------:R-:W-:Y:S01]  /*0700*/  IMAD R6, R9, 0x100, R6 ;  /* 0x0000010009067824 */ /* 0x000fe200078e0206 */
[----:B------:R-:W-:Y:S01]  /*0710*/  STS.U16 [R4+UR6+0x1000], R30 ;  /* 0x0010001e04007988 */ /* 0x000fe20008000406 */
[----:B------:R-:W-:-:S03]  /*0720*/  IMAD R5, R5, 0x100, R10 ;  /* 0x0000010005057824 */ /* 0x000fc600078e020a */
[----:B------:R-:W-:Y:S01]  /*0730*/  F2FP.F16.E4M3.UNPACK_B R6, R6 ;  /* 0x00000006ff06723e */ /* 0x000fe200020006ff */
[----:B------:R-:W-:Y:S01]  /*0740*/  IMAD R13, R13, 0x100, R14 ;  /* 0x000001000d0d7824 */ /* 0x000fe200078e020e */
[----:B------:R-:W-:Y:S01]  /*0750*/  F2FP.F16.E4M3.UNPACK_B R5, R5 ;  /* 0x00000005ff05723e */ /* 0x000fe200020006ff */
[----:B------:R-:W-:Y:S01]  /*0760*/  STS.U16 [R4+UR6+0x2000], R17 ;  /* 0x0020001104007988 */ /* 0x000fe20008000406 */
[----:B------:R-:W-:Y:S02]  /*0770*/  PRMT R15, R17, 0x7632, R15 ;  /* 0x00007632110f7816 */ /* 0x000fe4000000000f */
[----:B------:R-:W-:Y:S01]  /*0780*/  F2FP.F16.E4M3.UNPACK_B R13, R13 ;  /* 0x0000000dff0d723e */ /* 0x000fe200020006ff */
[----:B------:R0:W-:Y:S01]  /*0790*/  STS.U16 [R4+UR6+0x3000], R18 ;  /* 0x0030001204007988 */ /* 0x0001e20008000406 */
[----:B------:R-:W-:Y:S02]  /*07a0*/  PRMT R9, R18, 0x7632, R9 ;  /* 0x0000763212097816 */ /* 0x000fe40000000009 */
[----:B------:R-:W-:Y:S01]  /*07b0*/  PRMT R10, R28, 0x7632, R10 ;  /* 0x000076321c0a7816 */ /* 0x000fe2000000000a */
[----:B------:R1:W-:Y:S01]  /*07c0*/  STS.U16 [R7+UR6+0x400], R11 ;  /* 0x0004000b07007988 */ /* 0x0003e20008000406 */
[----:B------:R-:W-:-:S03]  /*07d0*/  PRMT R14, R13, 0x7632, R14 ;  /* 0x000076320d0e7816 */ /* 0x000fc6000000000e */
[----:B------:R2:W-:Y:S01]  /*07e0*/  STS.U16 [R7+UR6+0x1400], R12 ;  /* 0x0014000c07007988 */ /* 0x0005e20008000406 */
[----:B0-----:R-:W-:Y:S02]  /*07f0*/  LOP3.LUT R4, R4, 0x60, RZ, 0x3c, !PT ;  /* 0x0000006004047812 */ /* 0x001fe400078e3cff */
[----:B-1----:R-:W-:Y:S01]  /*0800*/  PRMT R11, R6, 0x7632, R11 ;  /* 0x00007632060b7816 */ /* 0x002fe2000000000b */
[----:B------:R-:W-:Y:S01]  /*0810*/  STS.U16 [R7+UR6+0x2400], R15 ;  /* 0x0024000f07007988 */ /* 0x000fe20008000406 */
[----:B--2---:R-:W-:-:S03]  /*0820*/  PRMT R12, R5, 0x7632, R12 ;  /* 0x00007632050c7816 */ /* 0x004fc6000000000c */
[----:B------:R0:W-:Y:S01]  /*0830*/  STS.U16 [R7+UR6+0x3400], R9 ;  /* 0x0034000907007988 */ /* 0x0001e20008000406 */
[----:B------:R-:W-:Y:S02]  /*0840*/  CS2R R26, SRZ ;  /* 0x00000000001a7805 */ /* 0x000fe4000001ff00 */
[----:B------:R-:W-:Y:S01]  /*0850*/  CS2R R20, SRZ ;  /* 0x0000000000147805 */ /* 0x000fe2000001ff00 */
[----:B------:R-:W-:Y:S01]  /*0860*/  STS.U16 [R8+UR6+0x800], R28 ;  /* 0x0008001c08007988 */ /* 0x000fe20008000406 */
[----:B------:R-:W-:Y:S02]  /*0870*/  CS2R R16, SRZ ;  /* 0x0000000000107805 */ /* 0x000fe4000001ff00 */
[----:B------:R-:W-:Y:S01]  /*0880*/  CS2R R18, SRZ ;  /* 0x0000000000127805 */ /* 0x000fe2000001ff00 */
[----:B------:R1:W-:Y:S01]  /*0890*/  STS.U16 [R8+UR6+0x1800], R6 ;  /* 0x0018000608007988 */ /* 0x0003e20008000406 */
[----:B0-----:R-:W-:-:S03]  /*08a0*/  IMAD.SHL.U32 R7, R0, 0x2, RZ ;  /* 0x0000000200077824 */ /* 0x001fc600078e00ff */
[----:B------:R0:W-:Y:S04]  /*08b0*/  STS.U16 [R8+UR6+0x2800], R5 ;  /* 0x0028000508007988 */ /* 0x0001e80008000406 */
[----:B------:R-:W-:Y:S01]  /*08c0*/  STS.U16 [R8+UR6+0x3800], R13 ;  /* 0x0038000d08007988 */ /* 0x000fe20008000406 */
[----:B-1----:R-:W-:-:S03]  /*08d0*/  IMAD.SHL.U32 R6, R0, 0x8, RZ ;  /* 0x0000000800067824 */ /* 0x002fc600078e00ff */
[----:B------:R-:W-:Y:S01]  /*08e0*/  STS.U16 [R4+UR6+0xc00], R10 ;  /* 0x000c000a04007988 */ /* 0x000fe20008000406 */
[----:B0-----:R-:W-:-:S03]  /*08f0*/  LOP3.LUT R5, R0, 0x8, RZ, 0xc0, !PT ;  /* 0x0000000800057812 */ /* 0x001fc600078ec0ff */
[----:B------:R-:W-:Y:S04]  /*0900*/  STS.U16 [R4+UR6+0x1c00], R11 ;  /* 0x001c000b04007988 */ /* 0x000fe80008000406 */
[----:B------:R0:W-:Y:S04]  /*0910*/  STS.U16 [R4+UR6+0x2c00], R12 ;  /* 0x002c000c04007988 */ /* 0x0001e80008000406 */
[----:B------:R1:W-:Y:S01]  /*0920*/  STS.U16 [R4+UR6+0x3c00], R14 ;  /* 0x003c000e04007988 */ /* 0x0003e20008000406 */
[----:B0-----:R-:W-:Y:S02]  /*0930*/  CS2R R12, SRZ ;  /* 0x00000000000c7805 */ /* 0x001fe4000001ff00 */
[----:B-1----:R-:W-:-:S02]  /*0940*/  CS2R R14, SRZ ;  /* 0x00000000000e7805 */ /* 0x002fc4000001ff00 */
[----:B------:R-:W-:Y:S01]  /*0950*/  LOP3.LUT R4, R0, 0x1ff, RZ, 0xc0, !PT ;  /* 0x000001ff00047812 */ /* 0x000fe200078ec0ff */
[----:B------:R-:W-:Y:S06]  /*0960*/  BRA.U !UP0, `(.L_x_0) ;  /* 0x0000002508507547 */ /* 0x000fec000b800000 */
[--C-:B------:R-:W-:Y:S01]  /*0970*/  SHF.R.S32.HI R9, RZ, 0x2, R0.reuse ;  /* 0x00000002ff097819 */ /* 0x100fe20000011400 */
[----:B------:R-:W0:Y:S01]  /*0980*/  LDC.64 R88, c[0x0][0x3c0] ;  /* 0x0000f000ff587b82 */ /* 0x000e220000000a00 */
[C---:B------:R-:W-:Y:S01]  /*0990*/  LOP3.LUT R13, R0.reuse, 0x1, RZ, 0xc0, !PT ;  /* 0x00000001000d7812 */ /* 0x040fe200078ec0ff */
[----:B------:R-:W1:Y:S01]  /*09a0*/  LDCU UR4, c[0x0][0x3c8] ;  /* 0x00007900ff0477ac */ /* 0x000e620008000800 */
[--C-:B------:R-:W-:Y:S01]  /*09b0*/  SHF.R.S32.HI R11, RZ, 0x1, R0.reuse ;  /* 0x00000001ff0b7819 */ /* 0x100fe20000011400 */
[----:B------:R-:W-:Y:S01]  /*09c0*/  IMAD.SHL.U32 R8, R0, 0x20, RZ ;  /* 0x0000002000087824 */ /* 0x000fe200078e00ff */
[----:B------:R-:W-:Y:S01]  /*09d0*/  SGXT R9, R9, 0x1 ;  /* 0x000000010909781a */ /* 0x000fe20000000200 */
[----:B------:R-:W-:Y:S01]  /*09e0*/  IMAD.MOV R12, RZ, RZ, -R13 ;  /* 0x000000ffff0c7224 */ /* 0x000fe200078e0a0d */
[----:B------:R-:W-:Y:S01]  /*09f0*/  SGXT R11, R11, 0x1 ;  /* 0x000000010b0b781a */ /* 0x000fe20000000200 */
[----:B------:R-:W2:Y:S01]  /*0a00*/  LDCU.64 UR14, c[0x0][0x388] ;  /* 0x00007100ff0e77ac */ /* 0x000ea20008000a00 */
[----:B------:R-:W-:Y:S01]  /*0a10*/  SHF.R.S32.HI R10, RZ, 0x3, R0 ;  /* 0x00000003ff0a7819 */ /* 0x000fe20000011400 */
[----:B------:R-:W3:Y:S01]  /*0a20*/  LDC.64 R100, c[0x0][0x390] ;  /* 0x0000e400ff647b82 */ /* 0x000ee20000000a00 */
[----:B------:R-:W-:Y:S01]  /*0a30*/  LOP3.LUT R9, R9, 0x90, RZ, 0xc0, !PT ;  /* 0x0000009009097812 */ /* 0x000fe200078ec0ff */
[----:B------:R-:W4:Y:S01]  /*0a40*/  LDCU.64 UR8, c[0x0][0x3d0] ;  /* 0x00007a00ff0877ac */ /* 0x000f220008000a00 */
[----:B------:R-:W-:Y:S01]  /*0a50*/  LOP3.LUT R15, R11, 0x840, RZ, 0xc0, !PT ;  /* 0x000008400b0f7812 */ /* 0x000fe200078ec0ff */
[----:B------:R-:W-:Y:S01]  /*0a60*/  IMAD.MOV.U32 R112, RZ, RZ, 0x3f800000 ;  /* 0x3f800000ff707424 */ /* 0x000fe200078e00ff */
[----:B------:R-:W-:Y:S01]  /*0a70*/  SGXT R10, R10, 0x1 ;  /* 0x000000010a0a781a */ /* 0x000fe20000000200 */
[----:B------:R-:W-:Y:S01]  /*0a80*/  IMAD.MOV.U32 R114, RZ, RZ, -0x800000 ;  /* 0xff800000ff727424 */ /* 0x000fe200078e00ff */
[----:B------:R-:W-:Y:S01]  /*0a90*/  LOP3.LUT R11, R12, 0x210, RZ, 0xc0, !PT ;  /* 0x000002100c0b7812 */ /* 0x000fe200078ec0ff */
[----:B------:R-:W5:Y:S01]  /*0aa0*/  LDC R97, c[0x0][0x3d8] ;  /* 0x0000f600ff617b82 */ /* 0x000f620000000800 */
[----:B------:R-:W-:Y:S01]  /*0ab0*/  LOP3.LUT R9, R9, 0x60, R8, 0xf8, !PT ;  /* 0x0000006009097812 */ /* 0x000fe200078ef808 */
[----:B------:R-:W-:Y:S01]  /*0ac0*/  IMAD.SHL.U32 R8, R5, 0x2, RZ ;  /* 0x0000000205087824 */ /* 0x000fe200078e00ff */
[----:B------:R-:W-:Y:S01]  /*0ad0*/  LOP3.LUT R10, R15, 0x420, R10, 0xf8, !PT ;  /* 0x000004200f0a7812 */ /* 0x000fe200078ef80a */
[----:B------:R-:W-:Y:S01]  /*0ae0*/  IMAD.SHL.U32 R15, R13, 0x2, RZ ;  /* 0x000000020d0f7824 */ /* 0x000fe200078e00ff */
[--C-:B------:R-:W-:Y:S01]  /*0af0*/  LOP3.LUT R11, R11, 0x1f0, R0.reuse, 0x78, !PT ;  /* 0x000001f00b0b7812 */ /* 0x100fe200078e7800 */
[----:B0-----:R-:W-:Y:S01]  /*0b00*/  IMAD R88, R88, UR7, RZ ;  /* 0x0000000758587c24 */ /* 0x001fe2000f8e02ff */
[----:B------:R-:W-:Y:S01]  /*0b10*/  LOP3.LUT R12, R9, R8, RZ, 0x3c, !PT ;  /* 0x00000008090c7212 */ /* 0x000fe200078e3cff */
[----:B------:R-:W-:Y:S01]  /*0b20*/  IMAD.MOV.U32 R103, RZ, RZ, RZ ;  /* 0x000000ffff677224 */ /* 0x000fe200078e00ff */
[----:B------:R-:W-:Y:S01]  /*0b30*/  LOP3.LUT R108, R11, R10, RZ, 0x3c, !PT ;  /* 0x0000000a0b6c7212 */ /* 0x000fe200078e3cff */
[C---:B------:R-:W-:Y:S01]  /*0b40*/  IMAD.SHL.U32 R11, R0.reuse, 0x10, RZ ;  /* 0x00000010000b7824 */ /* 0x040fe200078e00ff */
[C---:B------:R-:W-:Y:S01]  /*0b50*/  LOP3.LUT R8, R0.reuse, 0x1f, RZ, 0xc0, !PT ;  /* 0x0000001f00087812 */ /* 0x040fe200078ec0ff */
[----:B------:R-:W-:Y:S01]  /*0b60*/  IMAD.MOV.U32 R113, RZ, RZ, -0x800000 ;  /* 0xff800000ff717424 */ /* 0x000fe200078e00ff */
[----:B------:R-:W-:Y:S01]  /*0b70*/  LOP3.LUT R10, R0, 0x4, RZ, 0xc0, !PT ;  /* 0x00000004000a7812 */ /* 0x000fe200078ec0ff */
[----:B------:R-:W-:Y:S01]  /*0b80*/  IMAD.MOV.U32 R111, RZ, RZ, 0x3f800000 ;  /* 0x3f800000ff6f7424 */ /* 0x000fe200078e00ff */
[--C-:B------:R-:W-:Y:S01]  /*0b90*/  SHF.R.U32.HI R105, RZ, 0x1, R0.reuse ;  /* 0x00000001ff697819 */ /* 0x100fe20000011600 */
[----:B-1----:R-:W-:Y:S01]  /*0ba0*/  IMAD R9, R8, UR4, RZ ;  /* 0x0000000408097c24 */ /* 0x002fe2000f8e02ff */
[----:B------:R-:W-:Y:S01]  /*0bb0*/  LEA R13, R10, UR6, 0xa ;  /* 0x000000060a0d7c11 */ /* 0x000fe2000f8e50ff */
[----:B----4-:R-:W-:Y:S01]  /*0bc0*/  UIMAD UR4, UR7, UR8, URZ ;  /* 0x00000008070472a4 */ /* 0x010fe2000f8e02ff */
[----:B------:R-:W-:-:S02]  /*0bd0*/  SHF.R.U32.HI R10, RZ, 0x5, R0 ;  /* 0x00000005ff0a7819 */ /* 0x000fc40000011600 */
[----:B------:R-:W-:Y:S02]  /*0be0*/  CS2R R24, SRZ ;  /* 0x0000000000187805 */ /* 0x000fe4000001ff00 */
[----:B------:R-:W-:Y:S01]  /*0bf0*/  SGXT.U32 R105, R105, 0x1 ;  /* 0x000000016969781a */ /* 0x000fe20000000000 */
[----:B------:R-:W-:Y:S01]  /*0c00*/  IMAD.IADD R108, R108, 0x1, R13 ;  /* 0x000000016c6c7824 */ /* 0x000fe200078e020d */
[----:B------:R-:W-:Y:S01]  /*0c10*/  LOP3.LUT R8, R15, 0x1c, R0, 0xf8, !PT ;  /* 0x0000001c0f087812 */ /* 0x000fe200078ef800 */
[----:B------:R-:W-:Y:S01]  /*0c20*/  USHF.R.S32.HI UR5, URZ, 0x1f, UR4 ;  /* 0x0000001fff057899 */ /* 0x000fe20008011404 */
[----:B------:R-:W-:Y:S02]  /*0c30*/  LOP3.LUT R11, R11, 0x100, RZ, 0xc0, !PT ;  /* 0x000001000b0b7812 */ /* 0x000fe400078ec0ff */
[----:B------:R-:W-:Y:S02]  /*0c40*/  CS2R R26, SRZ ;  /* 0x00000000001a7805 */ /* 0x000fe4000001ff00 */
[----:B------:R-:W-:-:S02]  /*0c50*/  SGXT.U32 R10, R10, 0x4 ;  /* 0x000000040a0a781a */ /* 0x000fc40000000000 */
[----:B------:R-:W-:Y:S02]  /*0c60*/  CS2R R20, SRZ ;  /* 0x0000000000147805 */ /* 0x000fe4000001ff00 */
[----:B------:R-:W-:Y:S02]  /*0c70*/  LOP3.LUT R105, R8, R105, RZ, 0xfc, !PT ;  /* 0x0000006908697212 */ /* 0x000fe400078efcff */
[----:B------:R-:W-:Y:S02]  /*0c80*/  CS2R R22, SRZ ;  /* 0x0000000000167805 */ /* 0x000fe4000001ff00 */
[----:B------:R-:W-:Y:S01]  /*0c90*/  LOP3.LUT R8, R0, 0x3f, RZ, 0xc0, !PT ;  /* 0x0000003f00087812 */ /* 0x000fe200078ec0ff */
[----:B------:R-:W-:Y:S01]  /*0ca0*/  IMAD R10, R10, R89, RZ ;  /* 0x000000590a0a7224 */ /* 0x000fe200078e02ff */
[----:B--2---:R-:W-:Y:S01]  /*0cb0*/  IADD3 R17, P0, P1, R9, UR14, R88 ;  /* 0x0000000e09117c10 */ /* 0x004fe2000f91e058 */
[----:B------:R-:W0:Y:S01]  /*0cc0*/  LDCU UR13, c[0x0][0x3a8] ;  /* 0x00007500ff0d77ac */ /* 0x000e220008000800 */
[----:B------:R-:W-:-:S02]  /*0cd0*/  IADD3 R109, PT, PT, R12, UR6, R11 ;  /* 0x000000060c6d7c10 */ /* 0x000fc4000fffe00b */
[----:B------:R-:W-:Y:S02]  /*0ce0*/  LEA.HI R14, R0, 0x10, RZ, 0x1b ;  /* 0x00000010000e7811 */ /* 0x000fe400078fd8ff */
[----:B------:R-:W-:Y:S01]  /*0cf0*/  SHF.R.S32.HI R15, RZ, 0x1f, R9 ;  /* 0x0000001fff0f7819 */ /* 0x000fe20000011409 */
[----:B------:R-:W-:Y:S01]  /*0d00*/  IMAD R9, R8, UR9, RZ ;  /* 0x0000000908097c24 */ /* 0x000fe2000f8e02ff */
[----:B------:R-:W-:Y:S01]  /*0d10*/  SHF.R.S32.HI R88, RZ, 0x1f, R88 ;  /* 0x0000001fff587819 */ /* 0x000fe20000011458 */
[-C--:B------:R-:W-:Y:S01]  /*0d20*/  IMAD R14, R14, R89.reuse, RZ ;  /* 0x000000590e0e7224 */ /* 0x080fe200078e02ff */
[----:B------:R-:W-:Y:S02]  /*0d30*/  SHF.R.U32.HI R11, RZ, 0x6, R0 ;  /* 0x00000006ff0b7819 */ /* 0x000fe40000011600 */
[----:B------:R-:W-:Y:S02]  /*0d40*/  LEA.HI R16, R0, 0x30, RZ, 0x1b ;  /* 0x0000003000107811 */ /* 0x000fe400078fd8ff */
[----:B------:R-:W-:Y:S01]  /*0d50*/  IADD3.X R15, PT, PT, R15, UR15, R88, P0, P1 ;  /* 0x0000000f0f0f7c10 */ /* 0x000fe200087e2458 */
[----:B------:R-:W-:Y:S01]  /*0d60*/  IMAD R88, R89, 0x20, R10 ;  /* 0x0000002059587824 */ /* 0x000fe200078e020a */
[----:B------:R-:W-:Y:S01]  /*0d70*/  SGXT.U32 R8, R11, 0x3 ;  /* 0x000000030b08781a */ /* 0x000fe20000000000 */
[----:B------:R-:W-:Y:S01]  /*0d80*/  IMAD R16, R16, R89, RZ ;  /* 0x0000005910107224 */ /* 0x000fe200078e02ff */
[----:B---3--:R-:W-:Y:S01]  /*0d90*/  IADD3 R100, P4, P5, R9, UR4, R100 ;  /* 0x0000000409647c10 */ /* 0x008fe2000fd9e064 */
[----:B------:R-:W-:Y:S01]  /*0da0*/  UMOV UR4, URZ ;  /* 0x000000ff00047c82 */ /* 0x000fe20008000000 */
[----:B------:R-:W-:Y:S01]  /*0db0*/  SHF.R.S32.HI R18, RZ, 0x1f, R9 ;  /* 0x0000001fff127819 */ /* 0x000fe20000011409 */
[----:B-----5:R-:W-:Y:S01]  /*0dc0*/  IMAD R93, R8, R97, RZ ;  /* 0x00000061085d7224 */ /* 0x020fe200078e02ff */
[----:B------:R-:W-:-:S02]  /*0dd0*/  IADD3 R9, P1, PT, R14, R17, RZ ;  /* 0x000000110e097210 */ /* 0x000fc40007f3e0ff */
[-C--:B------:R-:W-:Y:S02]  /*0de0*/  IADD3 R8, P0, PT, R10, R17.reuse, RZ ;  /* 0x000000110a087210 */ /* 0x080fe40007f1e0ff */
[-C--:B------:R-:W-:Y:S02]  /*0df0*/  IADD3 R92, P3, PT, R16, R17.reuse, RZ ;  /* 0x00000011105c7210 */ /* 0x080fe40007f7e0ff */
[----:B------:R-:W-:Y:S02]  /*0e00*/  IADD3 R90, P2, PT, R88, R17, RZ ;  /* 0x00000011585a7210 */ /* 0x000fe40007f5e0ff */
[C---:B------:R-:W-:Y:S02]  /*0e10*/  LEA.HI R12, R0.reuse, 0x8, RZ, 0x1a ;  /* 0x00000008000c7811 */ /* 0x040fe400078fd0ff */
[----:B------:R-:W-:Y:S02]  /*0e20*/  LEA.HI R13, R0, 0x18, RZ, 0x1a ;  /* 0x00000018000d7811 */ /* 0x000fe400078fd0ff */
[-C--:B------:R-:W-:Y:S01]  /*0e30*/  LEA.HI.X.SX32 R11, R14, R15.reuse, 0x1, P1 ;  /* 0x0000000f0e0b7211 */ /* 0x080fe200008f0eff */
[----:B------:R-:W-:Y:S01]  /*0e40*/  IMAD.SHL.U32 R14, R0, 0x40, RZ ;  /* 0x00000040000e7824 */ /* 0x000fe200078e00ff */
[----:B------:R-:W-:Y:S01]  /*0e50*/  LEA.HI.X.SX32 R10, R10, R15, 0x1, P0 ;  /* 0x0000000f0a0a7211 */ /* 0x000fe200000f0eff */
[----:B------:R-:W-:Y:S01]  /*0e60*/  IMAD R12, R12, R97, RZ ;  /* 0x000000610c0c7224 */ /* 0x000fe200078e02ff */
[----:B------:R-:W-:Y:S01]  /*0e70*/  LEA.HI.X.SX32 R91, R16, R15, 0x1, P3 ;  /* 0x0000000f105b7211 */ /* 0x000fe200018f0eff */
[----:B------:R-:W-:Y:S01]  /*0e80*/  IMAD R13, R13, R97, RZ ;  /* 0x000000610d0d7224 */ /* 0x000fe200078e02ff */
[----:B------:R-:W-:Y:S01]  /*0e90*/  LEA.HI.X.SX32 R88, R88, R15, 0x1, P2 ;  /* 0x0000000f58587211 */ /* 0x000fe200010f0eff */
[----:B------:R-:W-:Y:S01]  /*0ea0*/  IMAD R97, R97, 0x10, R93 ;  /* 0x0000001061617824 */ /* 0x000fe200078e025d */
[----:B------:R-:W-:-:S02]  /*0eb0*/  SHF.R.S32.HI R15, RZ, 0x7, R0 ;  /* 0x00000007ff0f7819 */ /* 0x000fc40000011400 */
[----:B------:R-:W-:Y:S02]  /*0ec0*/  CS2R R16, SRZ ;  /* 0x0000000000107805 */ /* 0x000fe4000001ff00 */
[----:B------:R-:W-:Y:S02]  /*0ed0*/  SHF.R.U32.HI R28, RZ, 0x3, R0 ;  /* 0x00000003ff1c7819 */ /* 0x000fe40000011600 */
[----:B------:R-:W-:Y:S02]  /*0ee0*/  SGXT R15, R15, 0x1 ;  /* 0x000000010f0f781a */ /* 0x000fe40000000200 */
[----:B------:R-:W-:Y:S02]  /*0ef0*/  LOP3.LUT R31, R14, 0x1c0, RZ, 0xc0, !PT ;  /* 0x000001c00e1f7812 */ /* 0x000fe400078ec0ff */
[-C--:B------:R-:W-:Y:S02]  /*0f00*/  IADD3 R94, P0, PT, R93, R100.reuse, RZ ;  /* 0x000000645d5e7210 */ /* 0x080fe40007f1e0ff */
[----:B------:R-:W-:-:S02]  /*0f10*/  IADD3 R96, P1, PT, R12, R100, RZ ;  /* 0x000000640c607210 */ /* 0x000fc40007f3e0ff */
[-C--:B------:R-:W-:Y:S02]  /*0f20*/  IADD3 R102, P3, PT, R13, R100.reuse, RZ ;  /* 0x000000640d667210 */ /* 0x080fe40007f7e0ff */
[----:B------:R-:W-:Y:S01]  /*0f30*/  IADD3.X R18, PT, PT, R18, UR5, R101, P4, P5 ;  /* 0x0000000512127c10 */ /* 0x000fe2000a7ea465 */
[----:B------:R-:W-:Y:S01]  /*0f40*/  UMOV UR5, URZ ;  /* 0x000000ff00057c82 */ /* 0x000fe20008000000 */
[----:B------:R-:W-:Y:S02]  /*0f50*/  IADD3 R100, P2, PT, R97, R100, RZ ;  /* 0x0000006461647210 */ /* 0x000fe40007f5e0ff */
[----:B------:R-:W-:Y:S02]  /*0f60*/  LOP3.LUT R107, R28, 0x30, RZ, 0xc0, !PT ;  /* 0x000000301c6b7812 */ /* 0x000fe400078ec0ff */
[----:B------:R-:W-:Y:S02]  /*0f70*/  LOP3.LUT R29, R15, 0x90, RZ, 0xc0, !PT ;  /* 0x000000900f1d7812 */ /* 0x000fe400078ec0ff */
[----:B------:R-:W-:-:S02]  /*0f80*/  CS2R R14, SRZ ;  /* 0x00000000000e7805 */ /* 0x000fc4000001ff00 */
[----:B------:R-:W-:Y:S02]  /*0f90*/  LOP3.LUT R106, R31, 0x30, R6, 0xf8, !PT ;  /* 0x000000301f6a7812 */ /* 0x000fe400078ef806 */
[-C--:B------:R-:W-:Y:S02]  /*0fa0*/  LEA.HI.X.SX32 R93, R93, R18.reuse, 0x1, P0 ;  /* 0x000000125d5d7211 */ /* 0x080fe400000f0eff */
[-C--:B------:R-:W-:Y:S02]  /*0fb0*/  LEA.HI.X.SX32 R95, R12, R18.reuse, 0x1, P1 ;  /* 0x000000120c5f7211 */ /* 0x080fe400008f0eff */
[-C--:B------:R-:W-:Y:S02]  /*0fc0*/  LEA.HI.X.SX32 R101, R13, R18.reuse, 0x1, P3 ;  /* 0x000000120d657211 */ /* 0x080fe400018f0eff */
[----:B------:R-:W-:Y:S02]  /*0fd0*/  CS2R R12, SRZ ;  /* 0x00000000000c7805 */ /* 0x000fe4000001ff00 */
[----:B------:R-:W-:-:S02]  /*0fe0*/  LEA.HI.X.SX32 R97, R97, R18, 0x1, P2 ;  /* 0x0000001261617211 */ /* 0x000fc400010f0eff */
[----:B------:R-:W-:Y:S02]  /*0ff0*/  CS2R R18, SRZ ;  /* 0x0000000000127805 */ /* 0x000fe4000001ff00 */
[C---:B------:R-:W-:Y:S02]  /*1000*/  LOP3.LUT P0, RZ, R0.reuse, 0x2, RZ, 0xc0, !PT ;  /* 0x0000000200ff7812 */ /* 0x040fe4000780c0ff */
[----:B------:R-:W-:Y:S02]  /*1010*/  LOP3.LUT P1, RZ, R0, 0x1, RZ, 0xc0, !PT ;  /* 0x0000000100ff7812 */ /* 0x000fe4000782c0ff */
[--C-:B------:R-:W-:Y:S02]  /*1020*/  LOP3.LUT R107, R107, 0x1ff, R0.reuse, 0x78, !PT ;  /* 0x000001ff6b6b7812 */ /* 0x100fe400078e7800 */
[----:B------:R-:W-:Y:S02]  /*1030*/  LOP3.LUT R110, R29, 0x17f, R0, 0x78, !PT ;  /* 0x0000017f1d6e7812 */ /* 0x000fe400078e7800 */
[----:B------:R-:W-:-:S02]  /*1040*/  LOP3.LUT R106, R106, 0x30, R7, 0x78, !PT ;  /* 0x000000306a6a7812 */ /* 0x000fc400078e7807 */
[----:B0-----:R-:W-:-:S07]  /*1050*/  LOP3.LUT R104, R105, 0x1, RZ, 0x3c, !PT ;  /* 0x0000000169687812 */ /* 0x001fce00078e3cff */
.L_x_1:
[----:B------:R-:W-:Y:S02]  /*1060*/  SHF.R.S32.HI R30, RZ, 0x1f, R103 ;  /* 0x0000001fff1e7819 */ /* 0x000fe40000011467 */
[C---:B------:R-:W-:Y:S02]  /*1070*/  IADD3 R28, P2, PT, R103.reuse, R8, RZ ;  /* 0x00000008671c7210 */ /* 0x040fe40007f5e0ff */
[C---:B------:R-:W-:Y:S02]  /*1080*/  IADD3 R36, P3, PT, R103.reuse, R9, RZ ;  /* 0x0000000967247210 */ /* 0x040fe40007f7e0ff */
[C---:B------:R-:W-:Y:S01]  /*1090*/  IADD3 R40, P4, PT, R103.reuse, R90, RZ ;  /* 0x0000005a67287210 */ /* 0x040fe20007f9e0ff */
[C---:B------:R-:W-:Y:S01]  /*10a0*/  IMAD.X R29, R30.reuse, 0x1, R10, P2 ;  /* 0x000000011e1d7824 */ /* 0x040fe200010e060a */
[----:B------:R-:W-:Y:S01]  /*10b0*/  IADD3 R44, P2, PT, R103, R92, RZ ;  /* 0x0000005c672c7210 */ /* 0x000fe20007f5e0ff */
[C---:B------:R-:W-:Y:S02]  /*10c0*/  IMAD.X R37, R30.reuse, 0x1, R11, P3 ;  /* 0x000000011e257824 */ /* 0x040fe400018e060b */
[C---:B------:R-:W-:Y:S01]  /*10d0*/  IMAD.X R41, R30.reuse, 0x1, R88, P4 ;  /* 0x000000011e297824 */ /* 0x040fe200020e0658 */
[----:B------:R-:W2:Y:S01]  /*10e0*/  LDG.E.U8 R47, desc[UR10][R28.64] ;  /* 0x0000000a1c2f7981 */ /* 0x000ea2000c1e1100 */
[----:B------:R-:W-:-:S03]  /*10f0*/  IMAD.X R45, R30, 0x1, R91, P2 ;  /* 0x000000011e2d7824 */ /* 0x000fc600010e065b */
[----:B------:R-:W3:Y:S04]  /*1100*/  LDG.E.U8 R49, desc[UR10][R36.64] ;  /* 0x0000000a24317981 */ /* 0x000ee8000c1e1100 */
[----:B------:R-:W4:Y:S04]  /*1110*/  LDG.E.U8 R51, desc[UR10][R40.64] ;  /* 0x0000000a28337981 */ /* 0x000f28000c1e1100 */
[----:B------:R-:W5:Y:S01]  /*1120*/  LDG.E.U8 R45, desc[UR10][R44.64] ;  /* 0x0000000a2c2d7981 */ /* 0x000f62000c1e1100 */
[----:B------:R-:W-:Y:S01]  /*1130*/  USHF.R.S32.HI UR8, URZ, 0x1f, UR4 ;  /* 0x0000001fff087899 */ /* 0x000fe20008011404 */
[----:B------:R-:W-:Y:S01]  /*1140*/  BAR.SYNC.DEFER_BLOCKING 0x0 ;  /* 0x0000000000007b1d */ /* 0x000fe20000010000 */
[----:B------:R-:W-:-:S02]  /*1150*/  IADD3 R122, P2, PT, R94, UR4, RZ ;  /* 0x000000045e7a7c10 */ /* 0x000fc4000ff5e0ff */
[----:B------:R-:W-:Y:S02]  /*1160*/  IADD3 R118, P3, PT, R100, UR4, RZ ;  /* 0x0000000464767c10 */ /* 0x000fe4000ff7e0ff */
[----:B------:R-:W-:Y:S02]  /*1170*/  IADD3.X R123, PT, PT, R93, UR8, RZ, P2, !PT ;  /* 0x000000085d7b7c10 */ /* 0x000fe400097fe4ff */
[----:B------:R-:W-:Y:S02]  /*1180*/  IADD3 R120, P2, PT, R96, UR4, RZ ;  /* 0x0000000460787c10 */ /* 0x000fe4000ff5e0ff */
[----:B------:R-:W-:Y:S02]  /*1190*/  IADD3 R116, P4, PT, R102, UR4, RZ ;  /* 0x0000000466747c10 */ /* 0x000fe4000ff9e0ff */
[----:B------:R-:W-:Y:S02]  /*11a0*/  IADD3.X R121, PT, PT, R95, UR8, RZ, P2, !PT ;  /* 0x000000085f797c10 */ /* 0x000fe400097fe4ff */
[----:B------:R-:W-:-:S02]  /*11b0*/  IADD3.X R119, PT, PT, R97, UR8, RZ, P3, !PT ;  /* 0x0000000861777c10 */ /* 0x000fc40009ffe4ff */
[----:B------:R-:W-:Y:S01]  /*11c0*/  IADD3.X R117, PT, PT, R101, UR8, RZ, P4, !PT ;  /* 0x0000000865757c10 */ /* 0x000fe2000a7fe4ff */
[----:B--2---:R-:W-:Y:S04]  /*11d0*/  STS.U8 [R110+UR6+0x4000], R47 ;  /* 0x0040002f6e007988 */ /* 0x004fe80008000006 */
[----:B---3--:R-:W-:Y:S04]  /*11e0*/  STS.U8 [R110+UR6+0x4200], R49 ;  /* 0x004200316e007988 */ /* 0x008fe80008000006 */
[----:B----4-:R-:W-:Y:S04]  /*11f0*/  STS.U8 [R110+UR6+0x4400], R51 ;  /* 0x004400336e007988 */ /* 0x010fe80008000006 */
[----:B-----5:R-:W-:Y:S01]  /*1200*/  STS.U8 [R110+UR6+0x4600], R45 ;  /* 0x0046002d6e007988 */ /* 0x020fe20008000006 */
[----:B------:R-:W-:Y:S06]  /*1210*/  BAR.SYNC.DEFER_BLOCKING 0x0 ;  /* 0x0000000000007b1d */ /* 0x000fec0000010000 */
[----:B------:R-:W0:Y:S04]  /*1220*/  LDSM.16.M88.4 R28, [R109+0x4000] ;  /* 0x004000006d1c783b */ /* 0x000e280000000200 */
[----:B------:R-:W1:Y:S04]  /*1230*/  LDSM.16.MT88.4 R32, [R108] ;  /* 0x000000006c20783b */ /* 0x000e680000004200 */
[----:B------:R-:W2:Y:S04]  /*1240*/  LDSM.16.MT88.4 R36, [R108+0x2000] ;  /* 0x002000006c24783b */ /* 0x000ea80000004200 */
[----:B------:R-:W3:Y:S04]  /*1250*/  LDSM.16.M88.4 R40, [R109+0x4200] ;  /* 0x004200006d28783b */ /* 0x000ee80000000200 */
[----:B------:R-:W4:Y:S01]  /*1260*/  LDSM.16.M88.4 R44, [R109+0x4400] ;  /* 0x004400006d2c783b */ /* 0x000f220000000200 */
[----:B0-----:R-:W-:-:S02]  /*1270*/  F2FP.F16.E4M3.UNPACK_B R52, R28 ;  /* 0x0000001cff34723e */ /* 0x001fc400020006ff */
[----:B------:R-:W-:Y:S01]  /*1280*/  F2FP.F16.E4M3.UNPACK_B R53, R29 ;  /* 0x0000001dff35723e */ /* 0x000fe200020006ff */
[----:B-1----:R-:W-:Y:S01]  /*1290*/  IMAD.MOV.U32 R48, RZ, RZ, R32 ;  /* 0x000000ffff307224 */ /* 0x002fe200078e0020 */
[----:B------:R-:W-:Y:S01]  /*12a0*/  F2FP.F16.E4M3.UNPACK_B R56, R30 ;  /* 0x0000001eff38723e */ /* 0x000fe200020006ff */
[----:B------:R-:W-:Y:S01]  /*12b0*/  IMAD.MOV.U32 R49, RZ, RZ, R34 ;  /* 0x000000ffff317224 */ /* 0x000fe200078e0022 */
[----:B------:R-:W-:Y:S01]  /*12c0*/  F2FP.F16.E4M3.UNPACK_B R57, R31 ;  /* 0x0000001fff39723e */ /* 0x000fe200020006ff */
[----:B--2---:R-:W-:Y:S01]  /*12d0*/  IMAD.MOV.U32 R50, RZ, RZ, R36 ;  /* 0x000000ffff327224 */ /* 0x004fe200078e0024 */
[----:B------:R-:W-:Y:S01]  /*12e0*/  F2FP.F16.E4M3.UNPACK_B R28, R28.H1 ;  /* 0x0000001cff1c723e */ /* 0x000fe200030006ff */
[----:B------:R-:W-:Y:S01]  /*12f0*/  IMAD.MOV.U32 R51, RZ, RZ, R38 ;  /* 0x000000ffff337224 */ /* 0x000fe200078e0026 */
[----:B------:R-:W-:Y:S01]  /*1300*/  F2FP.F16.E4M3.UNPACK_B R29, R29.H1 ;  /* 0x0000001dff1d723e */ /* 0x000fe200030006ff */
[----:B------:R-:W-:Y:S01]  /*1310*/  IMAD.MOV.U32 R54, RZ, RZ, R36 ;  /* 0x000000ffff367224 */ /* 0x000fe200078e0024 */
[----:B---3--:R-:W-:Y:S01]  /*1320*/  F2FP.F16.E4M3.UNPACK_B R60, R40 ;  /* 0x00000028ff3c723e */ /* 0x008fe200020006ff */
[----:B------:R-:W-:Y:S01]  /*1330*/  IMAD.MOV.U32 R55, RZ, RZ, R38 ;  /* 0x000000ffff377224 */ /* 0x000fe200078e0026 */
[----:B------:R-:W-:Y:S01]  /*1340*/  F2FP.F16.E4M3.UNPACK_B R61, R41 ;  /* 0x00000029ff3d723e */ /* 0x000fe200020006ff */
[----:B------:R-:W-:Y:S01]  /*1350*/  IMAD.MOV.U32 R58, RZ, RZ, R36 ;  /* 0x000000ffff3a7224 */ /* 0x000fe200078e0024 */
[----:B------:R-:W-:Y:S01]  /*1360*/  HMMA.16816.F32 R48, R48, R52, RZ ;  /* 0x000000343030723c */ /* 0x000fe200000018ff */
[----:B------:R-:W-:Y:S01]  /*1370*/  IMAD.MOV.U32 R52, RZ, RZ, R32 ;  /* 0x000000ffff347224 */ /* 0x000fe200078e0020 */
[----:B------:R-:W-:Y:S01]  /*1380*/  F2FP.F16.E4M3.UNPACK_B R68, R42 ;  /* 0x0000002aff44723e */ /* 0x000fe200020006ff */
[----:B------:R-:W-:Y:S01]  /*1390*/  IMAD.MOV.U32 R53, RZ, RZ, R34 ;  /* 0x000000ffff357224 */ /* 0x000fe200078e0022 */
[----:B------:R-:W-:Y:S01]  /*13a0*/  F2FP.F16.E4M3.UNPACK_B R69, R43 ;  /* 0x0000002bff45723e */ /* 0x000fe200020006ff */
[----:B------:R-:W-:Y:S01]  /*13b0*/  IMAD.MOV.U32 R59, RZ, RZ, R38 ;  /* 0x000000ffff3b7224 */ /* 0x000fe200078e0026 */
[----:B----4-:R-:W-:Y:S01]  /*13c0*/  F2FP.F16.E4M3.UNPACK_B R72, R44 ;  /* 0x0000002cff48723e */ /* 0x010fe200020006ff */
        /* <DEDUP_REMOVED lines=8> */
[----:B------:R-:W-:-:S02]  /*1450*/  IMAD.MOV.U32 R66, RZ, RZ, R36 ;  /* 0x000000ffff427224 */ /* 0x000fc400078e0024 */
[----:B------:R-:W-:Y:S02]  /*1460*/  IMAD.MOV.U32 R67, RZ, RZ, R38 ;  /* 0x000000ffff437224 */ /* 0x000fe400078e0026 */
[----:B------:R-:W-:Y:S01]  /*1470*/  IMAD.MOV.U32 R70, RZ, RZ, R36 ;  /* 0x000000ffff467224 */ /* 0x000fe200078e0024 */
[----:B------:R-:W-:Y:S01]  /*1480*/  HMMA.16816.F32 R56, R56, R60, RZ ;  /* 0x0000003c3838723c */ /* 0x000fe200000018ff */
[----:B------:R-:W0:Y:S01]  /*1490*/  LDSM.16.M88.4 R60, [R109+0x4600] ;  /* 0x004600006d3c783b */ /* 0x000e220000000200 */
[----:B------:R-:W-:Y:S02]  /*14a0*/  IMAD.MOV.U32 R71, RZ, RZ, R38 ;  /* 0x000000ffff477224 */ /* 0x000fe400078e0026 */
[----:B------:R-:W-:Y:S02]  /*14b0*/  IMAD.MOV.U32 R74, RZ, RZ, R36 ;  /* 0x000000ffff4a7224 */ /* 0x000fe400078e0024 */
[----:B------:R-:W-:Y:S02]  /*14c0*/  IMAD.MOV.U32 R75, RZ, RZ, R38 ;  /* 0x000000ffff4b7224 */ /* 0x000fe400078e0026 */
[----:B------:R-:W-:Y:S01]  /*14d0*/  HMMA.16816.F32 R64, R64, R68, RZ ;  /* 0x000000444040723c */ /* 0x000fe200000018ff */
[----:B------:R-:W-:-:S02]  /*14e0*/  IMAD.MOV.U32 R68, RZ, RZ, R32 ;  /* 0x000000ffff447224 */ /* 0x000fc400078e0020 */
[----:B------:R-:W-:Y:S02]  /*14f0*/  IMAD.MOV.U32 R69, RZ, RZ, R34 ;  /* 0x000000ffff457224 */ /* 0x000fe400078e0022 */
[----:B------:R-:W-:Y:S02]  /*1500*/  IMAD.MOV.U32 R78, RZ, RZ, R36 ;  /* 0x000000ffff4e7224 */ /* 0x000fe400078e0024 */
[----:B------:R-:W-:Y:S02]  /*1510*/  IMAD.MOV.U32 R79, RZ, RZ, R38 ;  /* 0x000000ffff4f7224 */ /* 0x000fe400078e0026 */
[----:B------:R-:W-:Y:S01]  /*1520*/  IMAD.MOV.U32 R82, RZ, RZ, R36 ;  /* 0x000000ffff527224 */ /* 0x000fe200078e0024 */
[----:B------:R-:W-:Y:S01]  /*1530*/  HMMA.16816.F32 R68, R68, R72, RZ ;  /* 0x000000484444723c */ /* 0x000fe200000018ff */
[----:B------:R-:W-:Y:S02]  /*1540*/  IMAD.MOV.U32 R72, RZ, RZ, R32 ;  /* 0x000000ffff487224 */ /* 0x000fe400078e0020 */
[----:B------:R-:W-:-:S02]  /*1550*/  IMAD.MOV.U32 R73, RZ, RZ, R34 ;  /* 0x000000ffff497224 */ /* 0x000fc400078e0022 */
[----:B------:R-:W-:Y:S02]  /*1560*/  IMAD.MOV.U32 R83, RZ, RZ, R38 ;  /* 0x000000ffff537224 */ /* 0x000fe400078e0026 */
[----:B------:R-:W-:Y:S02]  /*1570*/  IMAD.MOV.U32 R86, RZ, RZ, R37 ;  /* 0x000000ffff567224 */ /* 0x000fe400078e0025 */
[----:B------:R-:W-:Y:S01]  /*1580*/  IMAD.MOV.U32 R87, RZ, RZ, R39 ;  /* 0x000000ffff577224 */ /* 0x000fe200078e0027 */
[----:B------:R-:W-:Y:S01]  /*1590*/  HMMA.16816.F32 R72, R72, R76, RZ ;  /* 0x0000004c4848723c */ /* 0x000fe200000018ff */
[----:B------:R-:W-:Y:S02]  /*15a0*/  IMAD.MOV.U32 R76, RZ, RZ, R32 ;  /* 0x000000ffff4c7224 */ /* 0x000fe400078e0020 */
[----:B------:R-:W-:Y:S01]  /*15b0*/  IMAD.MOV.U32 R77, RZ, RZ, R34 ;  /* 0x000000ffff4d7224 */ /* 0x000fe200078e0022 */
[----:B0-----:R-:W-:Y:S02]  /*15c0*/  F2FP.F16.E4M3.UNPACK_B R80, R60 ;  /* 0x0000003cff50723e */ /* 0x001fe400020006ff */
[----:B------:R-:W-:-:S02]  /*15d0*/  F2FP.F16.E4M3.UNPACK_B R81, R61 ;  /* 0x0000003dff51723e */ /* 0x000fc400020006ff */
[----:B------:R-:W-:Y:S02]  /*15e0*/  F2FP.F16.E4M3.UNPACK_B R84, R62 ;  /* 0x0000003eff54723e */ /* 0x000fe400020006ff */
[----:B------:R-:W-:-:S03]  /*15f0*/  F2FP.F16.E4M3.UNPACK_B R85, R63 ;  /* 0x0000003fff55723e */ /* 0x000fc600020006ff */
[----:B------:R-:W-:Y:S01]  /*1600*/  HMMA.16816.F32 R76, R76, R80, RZ ;  /* 0x000000504c4c723c */ /* 0x000fe200000018ff */
[----:B------:R-:W-:Y:S02]  /*1610*/  IMAD.MOV.U32 R80, RZ, RZ, R32 ;  /* 0x000000ffff507224 */ /* 0x000fe400078e0020 */
[----:B------:R-:W-:Y:S01]  /*1620*/  IMAD.MOV.U32 R81, RZ, RZ, R34 ;  /* 0x000000ffff517224 */ /* 0x000fe200078e0022 */
[----:B------:R-:W2:Y:S04]  /*1630*/  LDG.E.U8 R32, desc[UR10][R122.64] ;  /* 0x0000000a7a207981 */ /* 0x000ea8000c1e1100 */
[----:B------:R-:W3:Y:S02]  /*1640*/  LDG.E.U8 R34, desc[UR10][R116.64] ;  /* 0x0000000a74227981 */ /* 0x000ee4000c1e1100 */
[----:B------:R-:W-:Y:S01]  /*1650*/  HMMA.16816.F32 R80, R80, R84, RZ ;  /* 0x000000545050723c */ /* 0x000fe200000018ff */
[----:B------:R-:W-:-:S02]  /*1660*/  IMAD.MOV.U32 R84, RZ, RZ, R33 ;  /* 0x000000ffff547224 */ /* 0x000fc400078e0021 */
[----:B------:R-:W-:-:S07]  /*1670*/  IMAD.MOV.U32 R85, RZ, RZ, R35 ;  /* 0x000000ffff557224 */ /* 0x000fce00078e0023 */
[----:B------:R-:W-:Y:S01]  /*1680*/  HMMA.16816.F32 R48, R84, R28, R48 ;  /* 0x0000001c5430723c */ /* 0x000fe20000001830 */
[----:B------:R-:W4:Y:S04]  /*1690*/  LDG.E.U8 R86, desc[UR10][R120.64] ;  /* 0x0000000a78567981 */ /* 0x000f28000c1e1100 */
[----:B------:R-:W5:Y:S01]  /*16a0*/  LDG.E.U8 R84, desc[UR10][R118.64] ;  /* 0x0000000a76547981 */ /* 0x000f62000c1e1100 */
[----:B------:R-:W-:Y:S01]  /*16b0*/  F2FP.F16.E4M3.UNPACK_B R98, R30.H1 ;  /* 0x0000001eff62723e */ /* 0x000fe200030006ff */
[----:B------:R-:W-:Y:S01]  /*16c0*/  IMAD.MOV.U32 R28, RZ, RZ, R33 ;  /* 0x000000ffff1c7224 */ /* 0x000fe200078e0021 */
[----:B------:R-:W-:Y:S01]  /*16d0*/  F2FP.F16.E4M3.UNPACK_B R99, R31.H1 ;  /* 0x0000001fff63723e */ /* 0x000fe200030006ff */
[----:B------:R-:W-:Y:S01]  /*16e0*/  IMAD.MOV.U32 R29, RZ, RZ, R35 ;  /* 0x000000ffff1d7224 */ /* 0x000fe200078e0023 */
[----:B------:R-:W-:Y:S01]  /*16f0*/  F2FP.F16.E4M3.UNPACK_B R40, R40.H1 ;  /* 0x00000028ff28723e */ /* 0x000fe200030006ff */
[----:B------:R-:W-:Y:S01]  /*1700*/  IMAD.MOV.U32 R30, RZ, RZ, R37 ;  /* 0x000000ffff1e7224 */ /* 0x000fe200078e0025 */
[----:B------:R-:W-:Y:S01]  /*1710*/  F2FP.F16.E4M3.UNPACK_B R41, R41.H1 ;  /* 0x00000029ff29723e */ /* 0x000fe200030006ff */
[----:B------:R-:W-:Y:S01]  /*1720*/  IMAD.MOV.U32 R31, RZ, RZ, R39 ;  /* 0x000000ffff1f7224 */ /* 0x000fe200078e0027 */
[----:B------:R-:W-:Y:S01]  /*1730*/  F2FP.F16.E4M3.UNPACK_B R42, R42.H1 ;  /* 0x0000002aff2a723e */ /* 0x000fe200030006ff */
[----:B------:R-:W-:Y:S01]  /*1740*/  BAR.SYNC.DEFER_BLOCKING 0x0 ;  /* 0x0000000000007b1d */ /* 0x000fe20000010000 */
[----:B------:R-:W-:-:S04]  /*1750*/  F2FP.F16.E4M3.UNPACK_B R43, R43.H1 ;  /* 0x0000002bff2b723e */ /* 0x000fc800030006ff */
[----:B------:R-:W-:Y:S01]  /*1760*/  HMMA.16816.F32 R52, R28, R98, R52 ;  /* 0x000000621c34723c */ /* 0x000fe20000001834 */
[----:B------:R-:W-:Y:S02]  /*1770*/  F2FP.F16.E4M3.UNPACK_B R44, R44.H1 ;  /* 0x0000002cff2c723e */ /* 0x000fe400030006ff */
[----:B------:R-:W-:-:S05]  /*1780*/  F2FP.F16.E4M3.UNPACK_B R45, R45.H1 ;  /* 0x0000002dff2d723e */ /* 0x000fca00030006ff */
        /* <DEDUP_REMOVED lines=8> */
[----:B------:R-:W-:Y:S01]  /*1810*/  F2FP.F16.E4M3.UNPACK_B R63, R63.H1 ;  /* 0x0000003fff3f723e */ /* 0x000fe200030006ff */
[----:B------:R-:W-:Y:S01]  /*1820*/  FMUL R33, R48, UR13 ;  /* 0x0000000d30217c20 */ /* 0x000fe20008400000 */
[----:B------:R-:W-:-:S03]  /*1830*/  FMUL R36, R49, UR13 ;  /* 0x0000000d31247c20 */ /* 0x000fc60008400000 */
[----:B------:R-:W-:Y:S01]  /*1840*/  HMMA.16816.F32 R72, R28, R46, R72 ;  /* 0x0000002e1c48723c */ /* 0x000fe20000001848 */
[----:B------:R-:W-:Y:S01]  /*1850*/  FMUL R35, R52, UR13 ;  /* 0x0000000d34237c20 */ /* 0x000fe20008400000 */
[----:B------:R-:W-:Y:S01]  /*1860*/  FMUL R37, R53, UR13 ;  /* 0x0000000d35257c20 */ /* 0x000fe20008400000 */
[----:B------:R-:W-:-:S05]  /*1870*/  FMUL R38, R56, UR13 ;  /* 0x0000000d38267c20 */ /* 0x000fca0008400000 */
[----:B------:R-:W-:Y:S01]  /*1880*/  HMMA.16816.F32 R76, R28, R60, R76 ;  /* 0x0000003c1c4c723c */ /* 0x000fe2000000184c */
[----:B------:R-:W-:Y:S01]  /*1890*/  FMNMX3 R35, R33, R36, R35, !PT ;  /* 0x0000002421237276 */ /* 0x000fe20007800023 */
[----:B------:R-:W-:Y:S01]  /*18a0*/  FMUL R33, R57, UR13 ;  /* 0x0000000d39217c20 */ /* 0x000fe20008400000 */
[----:B------:R-:W-:-:S05]  /*18b0*/  FMUL R36, R64, UR13 ;  /* 0x0000000d40247c20 */ /* 0x000fca0008400000 */
[----:B------:R-:W-:Y:S01]  /*18c0*/  HMMA.16816.F32 R28, R28, R62, R80 ;  /* 0x0000003e1c1c723c */ /* 0x000fe20000001850 */
[----:B------:R-:W-:Y:S01]  /*18d0*/  FMNMX3 R37, R35, R37, R38, !PT ;  /* 0x0000002523257276 */ /* 0x000fe20007800026 */
[----:B------:R-:W-:Y:S01]  /*18e0*/  FMUL R35, R65, UR13 ;  /* 0x0000000d41237c20 */ /* 0x000fe20008400000 */
[----:B------:R-:W-:Y:S02]  /*18f0*/  FMUL R38, R68, UR13 ;  /* 0x0000000d44267c20 */ /* 0x000fe40008400000 */
[----:B------:R-:W-:Y:S01]  /*1900*/  FMNMX3 R37, R37, R33, R36, !PT ;  /* 0x0000002125257276 */ /* 0x000fe20007800024 */
[----:B------:R-:W-:Y:S01]  /*1910*/  FMUL R33, R69, UR13 ;  /* 0x0000000d45217c20 */ /* 0x000fe20008400000 */
[----:B------:R-:W-:Y:S02]  /*1920*/  FMUL R36, R72, UR13 ;  /* 0x0000000d48247c20 */ /* 0x000fe40008400000 */
[----:B------:R-:W-:Y:S01]  /*1930*/  FMNMX3 R37, R37, R35, R38, !PT ;  /* 0x0000002325257276 */ /* 0x000fe20007800026 */
[----:B------:R-:W-:Y:S01]  /*1940*/  FMUL R35, R73, UR13 ;  /* 0x0000000d49237c20 */ /* 0x000fe20008400000 */
[----:B------:R-:W-:-:S02]  /*1950*/  FMUL R38, R76, UR13 ;  /* 0x0000000d4c267c20 */ /* 0x000fc40008400000 */
[----:B------:R-:W-:Y:S01]  /*1960*/  FMNMX3 R37, R37, R33, R36, !PT ;  /* 0x0000002125257276 */ /* 0x000fe20007800024 */
[----:B------:R-:W-:-:S03]  /*1970*/  FMUL R33, R77, UR13 ;  /* 0x0000000d4d217c20 */ /* 0x000fc60008400000 */
[----:B------:R-:W-:Y:S02]  /*1980*/  FMNMX3 R37, R37, R35, R38, !PT ;  /* 0x0000002325257276 */ /* 0x000fe40007800026 */
[----:B------:R-:W-:Y:S01]  /*1990*/  FMUL R36, R28, UR13 ;  /* 0x0000000d1c247c20 */ /* 0x000fe20008400000 */
[----:B------:R-:W-:-:S04]  /*19a0*/  FMUL R35, R29, UR13 ;  /* 0x0000000d1d237c20 */ /* 0x000fc80008400000 */
[----:B------:R-:W-:-:S04]  /*19b0*/  FMNMX3 R36, R37, R33, R36, !PT ;  /* 0x0000002125247276 */ /* 0x000fc80007800024 */
[----:B------:R-:W-:-:S05]  /*19c0*/  FMNMX R39, R35, R36, !PT ;  /* 0x0000002423277209 */ /* 0x000fca0007800000 */
[----:B------:R-:W0:Y:S01]  /*19d0*/  SHFL.BFLY PT, R36, R39, 0x2, 0x1f ;  /* 0x0c401f0027247f89 */ /* 0x000e2200000e0000 */
[----:B------:R-:W-:Y:S01]  /*19e0*/  FMUL R33, R50, UR13 ;  /* 0x0000000d32217c20 */ /* 0x000fe20008400000 */
[----:B------:R-:W-:Y:S01]  /*19f0*/  FMUL R35, R54, UR13 ;  /* 0x0000000d36237c20 */ /* 0x000fe20008400000 */
[----:B------:R-:W-:Y:S01]  /*1a00*/  FMUL R37, R55, UR13 ;  /* 0x0000000d37257c20 */ /* 0x000fe20008400000 */
[----:B------:R-:W-:Y:S01]  /*1a10*/  FMUL R38, R58, UR13 ;  /* 0x0000000d3a267c20 */ /* 0x000fe20008400000 */
[----:B0-----:R-:W-:Y:S01]  /*1a20*/  FMNMX R61, R39, R36, !PT ;  /* 0x00000024273d7209 */ /* 0x001fe20007800000 */
[----:B------:R-:W-:-:S05]  /*1a30*/  FMUL R36, R51, UR13 ;  /* 0x0000000d33247c20 */ /* 0x000fca0008400000 */
        /* <DEDUP_REMOVED lines=10> */
[----:B------:R-:W-:Y:S01]  /*1ae0*/  FMUL R35, R75, UR13 ;  /* 0x0000000d4b237c20 */ /* 0x000fe20008400000 */
[----:B------:R-:W-:Y:S02]  /*1af0*/  FMUL R38, R78, UR13 ;  /* 0x0000000d4e267c20 */ /* 0x000fe40008400000 */
[----:B------:R-:W-:Y:S01]  /*1b00*/  FMNMX3 R33, R37, R33, R36, !PT ;  /* 0x0000002125217276 */ /* 0x000fe20007800024 */
[----:B------:R-:W-:-:S03]  /*1b10*/  FMUL R36, R30, UR13 ;  /* 0x0000000d1e247c20 */ /* 0x000fc60008400000 */
[----:B------:R-:W-:Y:S01]  /*1b20*/  FMNMX3 R38, R33, R35, R38, !PT ;  /* 0x0000002321267276 */ /* 0x000fe20007800026 */
[----:B------:R-:W-:Y:S01]  /*1b30*/  FMUL R33, R79, UR13 ;  /* 0x0000000d4f217c20 */ /* 0x000fe20008400000 */
[----:B------:R-:W-:Y:S01]  /*1b40*/  FMUL R35, R31, UR13 ;  /* 0x0000000d1f237c20 */ /* 0x000fe20008400000 */
[----:B------:R-:W0:Y:S03]  /*1b50*/  SHFL.BFLY PT, R40, R61, 0x1, 0x1f ;  /* 0x0c201f003d287f89 */ /* 0x000e2600000e0000 */
[----:B------:R-:W-:-:S04]  /*1b60*/  FMNMX3 R36, R38, R33, R36, !PT ;  /* 0x0000002126247276 */ /* 0x000fc80007800024 */
[----:B------:R-:W-:-:S05]  /*1b70*/  FMNMX R37, R35, R36, !PT ;  /* 0x0000002423257209 */ /* 0x000fca0007800000 */
[----:B------:R-:W1:Y:S01]  /*1b80*/  SHFL.BFLY PT, R38, R37, 0x2, 0x1f ;  /* 0x0c401f0025267f89 */ /* 0x000e6200000e0000 */
[----:B0-----:R-:W-:-:S05]  /*1b90*/  FMNMX3 R61, R61, R40, R114, !PT ;  /* 0x000000283d3d7276 */ /* 0x001fca0007800072 */
[----:B------:R-:W-:Y:S01]  /*1ba0*/  FFMA R52, R52, UR13, -R61 ;  /* 0x0000000d34347c23 */ /* 0x000fe2000800083d */
[----:B-1----:R-:W-:-:S03]  /*1bb0*/  FMNMX R38, R37, R38, !PT ;  /* 0x0000002625267209 */ /* 0x002fc60007800000 */
[----:B------:R-:W-:Y:S02]  /*1bc0*/  FMUL R35, R52, 1.4426950216293334961 ;  /* 0x3fb8aa3b34237820 */ /* 0x000fe40000400000 */
[----:B------:R-:W0:Y:S01]  /*1bd0*/  SHFL.BFLY PT, R52, R38, 0x1, 0x1f ;  /* 0x0c201f0026347f89 */ /* 0x000e2200000e0000 */
[--C-:B------:R-:W-:Y:S01]  /*1be0*/  FFMA R48, R48, UR13, -R61.reuse ;  /* 0x0000000d30307c23 */ /* 0x100fe2000800083d */
[--C-:B------:R-:W-:Y:S01]  /*1bf0*/  FFMA R49, R49, UR13, -R61.reuse ;  /* 0x0000000d31317c23 */ /* 0x100fe2000800083d */
[----:B------:R-:W-:Y:S02]  /*1c00*/  FFMA R53, R53, UR13, -R61 ;  /* 0x0000000d35357c23 */ /* 0x000fe4000800083d */
[----:B------:R-:W-:Y:S01]  /*1c10*/  FMUL R33, R48, 1.4426950216293334961 ;  /* 0x3fb8aa3b30217820 */ /* 0x000fe20000400000 */
[----:B------:R-:W-:Y:S01]  /*1c20*/  FMUL R36, R49, 1.4426950216293334961 ;  /* 0x3fb8aa3b31247820 */ /* 0x000fe20000400000 */
[----:B------:R-:W-:Y:S01]  /*1c30*/  FMUL R40, R53, 1.4426950216293334961 ;  /* 0x3fb8aa3b35287820 */ /* 0x000fe20000400000 */
[----:B------:R-:W-:Y:S01]  /*1c40*/  MUFU.EX2 R35, R35 ;  /* 0x0000002300237308 */ /* 0x000fe20000000800 */
[----:B0-----:R-:W-:-:S07]  /*1c50*/  FMNMX3 R52, R38, R52, R113, !PT ;  /* 0x0000003426347276 */ /* 0x001fce0007800071 */
[----:B------:R-:W-:Y:S01]  /*1c60*/  MUFU.EX2 R33, R33 ;  /* 0x0000002100217308 */ /* 0x000fe20000000800 */
[--C-:B------:R-:W-:Y:S01]  /*1c70*/  FFMA R50, R50, UR13, -R52.reuse ;  /* 0x0000000d32327c23 */ /* 0x100fe20008000834 */
[--C-:B------:R-:W-:Y:S01]  /*1c80*/  FFMA R51, R51, UR13, -R52.reuse ;  /* 0x0000000d33337c23 */ /* 0x100fe20008000834 */
[--C-:B------:R-:W-:Y:S01]  /*1c90*/  FFMA R54, R54, UR13, -R52.reuse ;  /* 0x0000000d36367c23 */ /* 0x100fe20008000834 */
[----:B------:R-:W-:-:S04]  /*1ca0*/  FFMA R55, R55, UR13, -R52 ;  /* 0x0000000d37377c23 */ /* 0x000fc80008000834 */
[----:B------:R-:W0:Y:S01]  /*1cb0*/  MUFU.EX2 R36, R36 ;  /* 0x0000002400247308 */ /* 0x000e220000000800 */
[----:B------:R-:W-:Y:S01]  /*1cc0*/  FMUL R50, R50, 1.4426950216293334961 ;  /* 0x3fb8aa3b32327820 */ /* 0x000fe20000400000 */
[----:B------:R-:W-:Y:S01]  /*1cd0*/  FMUL R51, R51, 1.4426950216293334961 ;  /* 0x3fb8aa3b33337820 */ /* 0x000fe20000400000 */
[----:B------:R-:W-:Y:S01]  /*1ce0*/  FMUL R54, R54, 1.4426950216293334961 ;  /* 0x3fb8aa3b36367820 */ /* 0x000fe20000400000 */
[----:B------:R-:W-:-:S04]  /*1cf0*/  FMUL R41, R55, 1.4426950216293334961 ;  /* 0x3fb8aa3b37297820 */ /* 0x000fc80000400000 */
[----:B------:R-:W1:Y:S01]  /*1d00*/  MUFU.EX2 R40, R40 ;  /* 0x0000002800287308 */ /* 0x000e620000000800 */
[--C-:B------:R-:W-:Y:S01]  /*1d10*/  FFMA R64, R64, UR13, -R61.reuse ;  /* 0x0000000d40407c23 */ /* 0x100fe2000800083d */
[----:B------:R-:W-:-:S06]  /*1d20*/  FFMA R65, R65, UR13, -R61 ;  /* 0x0000000d41417c23 */ /* 0x000fcc000800083d */
[----:B------:R-:W-:Y:S01]  /*1d30*/  MUFU.EX2 R50, R50 ;  /* 0x0000003200327308 */ /* 0x000fe20000000800 */
[--C-:B------:R-:W-:Y:S01]  /*1d40*/  FFMA R56, R56, UR13, -R61.reuse ;  /* 0x0000000d38387c23 */ /* 0x100fe2000800083d */
[----:B------:R-:W-:-:S06]  /*1d50*/  FFMA R57, R57, UR13, -R61 ;  /* 0x0000000d39397c23 */ /* 0x000fcc000800083d */
[----:B------:R-:W0:Y:S01]  /*1d60*/  MUFU.EX2 R51, R51 ;  /* 0x0000003300337308 */ /* 0x000e220000000800 */
[--C-:B------:R-:W-:Y:S01]  /*1d70*/  FFMA R58, R58, UR13, -R52.reuse ;  /* 0x0000000d3a3a7c23 */ /* 0x100fe20008000834 */
[--C-:B------:R-:W-:Y:S01]  /*1d80*/  FFMA R59, R59, UR13, -R52.reuse ;  /* 0x0000000d3b3b7c23 */ /* 0x100fe20008000834 */
[--C-:B------:R-:W-:Y:S01]  /*1d90*/  FFMA R66, R66, UR13, -R52.reuse ;  /* 0x0000000d42427c23 */ /* 0x100fe20008000834 */
[----:B------:R-:W-:-:S04]  /*1da0*/  FFMA R67, R67, UR13, -R52 ;  /* 0x0000000d43437c23 */ /* 0x000fc80008000834 */
[----:B------:R-:W1:Y:S01]  /*1db0*/  MUFU.EX2 R54, R54 ;  /* 0x0000003600367308 */ /* 0x000e620000000800 */
[----:B------:R-:W-:Y:S01]  /*1dc0*/  FMUL R64, R64, 1.4426950216293334961 ;  /* 0x3fb8aa3b40407820 */ /* 0x000fe20000400000 */
[----:B------:R-:W-:Y:S01]  /*1dd0*/  FMUL R81, R65, 1.4426950216293334961 ;  /* 0x3fb8aa3b41517820 */ /* 0x000fe20000400000 */
[--C-:B------:R-:W-:Y:S01]  /*1de0*/  FFMA R72, R72, UR13, -R61.reuse ;  /* 0x0000000d48487c23 */ /* 0x100fe2000800083d */
[----:B------:R-:W-:-:S04]  /*1df0*/  FFMA R73, R73, UR13, -R61 ;  /* 0x0000000d49497c23 */ /* 0x000fc8000800083d */
[----:B------:R-:W1:Y:S01]  /*1e00*/  MUFU.EX2 R41, R41 ;  /* 0x0000002900297308 */ /* 0x000e620000000800 */
[----:B------:R-:W-:Y:S01]  /*1e10*/  FMUL R56, R56, 1.4426950216293334961 ;  /* 0x3fb8aa3b38387820 */ /* 0x000fe20000400000 */
[----:B------:R-:W-:Y:S01]  /*1e20*/  FMUL R57, R57, 1.4426950216293334961 ;  /* 0x3fb8aa3b39397820 */ /* 0x000fe20000400000 */
[----:B------:R-:W-:Y:S01]  /*1e30*/  FMUL R58, R58, 1.4426950216293334961 ;  /* 0x3fb8aa3b3a3a7820 */ /* 0x000fe20000400000 */
[----:B------:R-:W-:Y:S01]  /*1e40*/  FMUL R59, R59, 1.4426950216293334961 ;  /* 0x3fb8aa3b3b3b7820 */ /* 0x000fe20000400000 */
[----:B------:R-:W-:Y:S01]  /*1e50*/  FMUL R66, R66, 1.4426950216293334961 ;  /* 0x3fb8aa3b42427820 */ /* 0x000fe20000400000 */
[----:B------:R-:W-:Y:S01]  /*1e60*/  FMUL R67, R67, 1.4426950216293334961 ;  /* 0x3fb8aa3b43437820 */ /* 0x000fe20000400000 */
[----:B0-----:R-:W-:Y:S01]  /*1e70*/  FADD R38, R33, R36 ;  /* 0x0000002421267221 */ /* 0x001fe20000000000 */
[----:B--2---:R-:W-:Y:S04]  /*1e80*/  STS.U8 [R107+UR6+0x4000], R32 ;  /* 0x004000206b007988 */ /* 0x004fe80008000006 */
[----:B---3--:R0:W-:Y:S01]  /*1e90*/  STS.U8 [R107+UR6+0x4600], R34 ;  /* 0x004600226b007988 */ /* 0x0081e20008000006 */
[----:B------:R-:W-:Y:S01]  /*1ea0*/  F2FP.SATFINITE.E4M3.F32.PACK_AB_MERGE_C R33, R36, R33, RZ ;  /* 0x000000212421723e */ /* 0x000fe200048070ff */
[----:B------:R-:W-:Y:S01]  /*1eb0*/  FMUL R60, R72, 1.4426950216293334961 ;  /* 0x3fb8aa3b483c7820 */ /* 0x000fe20000400000 */
[----:B------:R-:W-:Y:S01]  /*1ec0*/  FMUL R63, R73, 1.4426950216293334961 ;  /* 0x3fb8aa3b493f7820 */ /* 0x000fe20000400000 */
[----:B----4-:R-:W-:Y:S04]  /*1ed0*/  STS.U8 [R107+UR6+0x4200], R86 ;  /* 0x004200566b007988 */ /* 0x010fe80008000006 */
[----:B-----5:R-:W-:Y:S01]  /*1ee0*/  STS.U8 [R107+UR6+0x4400], R84 ;  /* 0x004400546b007988 */ /* 0x020fe20008000006 */
[----:B------:R-:W-:Y:S01]  /*1ef0*/  FFMA R44, R71, UR13, -R52 ;  /* 0x0000000d472c7c23 */ /* 0x000fe20008000834 */
[----:B-1----:R-:W-:Y:S01]  /*1f00*/  F2FP.SATFINITE.E4M3.F32.PACK_AB_MERGE_C R36, R40, R35, RZ ;  /* 0x000000232824723e */ /* 0x002fe200048070ff */
[----:B------:R-:W-:Y:S01]  /*1f10*/  MUFU.EX2 R83, R56 ;  /* 0x0000003800537308 */ /* 0x000fe20000000800 */
[----:B------:R-:W-:Y:S01]  /*1f20*/  FADD R37, R50, R51 ;  /* 0x0000003332257221 */ /* 0x000fe20000000000 */
[----:B------:R-:W-:-:S02]  /*1f30*/  F2FP.F16.E4M3.UNPACK_B R33, R33 ;  /* 0x00000021ff21723e */ /* 0x000fc400020006ff */
[----:B------:R-:W-:-:S04]  /*1f40*/  F2FP.F16.E4M3.UNPACK_B R36, R36 ;  /* 0x00000024ff24723e */ /* 0x000fc800020006ff */
[----:B------:R-:W-:Y:S01]  /*1f50*/  MUFU.EX2 R80, R57 ;  /* 0x0000003900507308 */ /* 0x000fe20000000800 */
[----:B------:R-:W-:-:S07]  /*1f60*/  SEL R116, R33, R36, !P1 ;  /* 0x0000002421747207 */ /* 0x000fce0004800000 */
[----:B------:R-:W-:Y:S01]  /*1f70*/  MUFU.EX2 R64, R64 ;  /* 0x0000004000407308 */ /* 0x000fe20000000800 */
[----:B------:R-:W-:-:S07]  /*1f80*/  SEL R115, R36, R33, !P1 ;  /* 0x0000002124737207 */ /* 0x000fce0004800000 */
[----:B------:R-:W-:Y:S01]  /*1f90*/  MUFU.EX2 R81, R81 ;  /* 0x0000005100517308 */ /* 0x000fe20000000800 */
[----:B------:R-:W-:-:S07]  /*1fa0*/  FADD R42, R54, R37 ;  /* 0x00000025362a7221 */ /* 0x000fce0000000000 */
[----:B------:R-:W-:Y:S08]  /*1fb0*/  MUFU.EX2 R98, R58 ;  /* 0x0000003a00627308 */ /* 0x000ff00000000800 */
[----:B------:R-:W0:Y:S08]  /*1fc0*/  MUFU.EX2 R73, R59 ;  /* 0x0000003b00497308 */ /* 0x000e300000000800 */
[----:B------:R-:W-:Y:S08]  /*1fd0*/  MUFU.EX2 R71, R66 ;  /* 0x0000004200477308 */ /* 0x000ff00000000800 */
[----:B------:R-:W1:Y:S01]  /*1fe0*/  MUFU.EX2 R72, R67 ;  /* 0x0000004300487308 */ /* 0x000e620000000800 */
[----:B------:R-:W-:Y:S01]  /*1ff0*/  F2FP.SATFINITE.E4M3.F32.PACK_AB_MERGE_C R50, R51, R50, RZ ;  /* 0x000000323332723e */ /* 0x000fe200048070ff */
[----:B------:R-:W-:Y:S01]  /*2000*/  FADD R33, -R61, R114 ;  /* 0x000000723d217221 */ /* 0x000fe20000000100 */
[----:B------:R-:W-:Y:S01]  /*2010*/  F2FP.SATFINITE.E4M3.F32.PACK_AB_MERGE_C R54, R41, R54, RZ ;  /* 0x000000362936723e */ /* 0x000fe200048070ff */
[----:B------:R-:W-:Y:S01]  /*2020*/  FADD R43, R35, R38 ;  /* 0x00000026232b7221 */ /* 0x000fe20000000000 */
[----:B------:R-:W-:Y:S01]  /*2030*/  BAR.SYNC.DEFER_BLOCKING 0x0 ;  /* 0x0000000000007b1d */ /* 0x000fe20000010000 */
[----:B------:R-:W-:Y:S01]  /*2040*/  FMUL R33, R33, 1.4426950216293334961 ;  /* 0x3fb8aa3b21217820 */ /* 0x000fe20000400000 */
[----:B------:R-:W-:-:S02]  /*2050*/  F2FP.F16.E4M3.UNPACK_B R50, R50 ;  /* 0x00000032ff32723e */ /* 0x000fc400020006ff */
[----:B------:R-:W-:Y:S02]  /*2060*/  F2FP.F16.E4M3.UNPACK_B R35, R54 ;  /* 0x00000036ff23723e */ /* 0x000fe400020006ff */
[----:B------:R2:W-:Y:S01]  /*2070*/  MUFU.EX2 R53, R33 ;  /* 0x0000002100357308 */ /* 0x0005e20000000800 */
[----:B0-----:R-:W-:Y:S02]  /*2080*/  F2FP.SATFINITE.E4M3.F32.PACK_AB_MERGE_C R34, R73, R98, RZ ;  /* 0x000000624922723e */ /* 0x001fe400048070ff */
[----:B------:R-:W-:Y:S02]  /*2090*/  SEL R114, R50, R35, !P1 ;  /* 0x0000002332727207 */ /* 0x000fe40004800000 */
[----:B------:R-:W-:Y:S02]  /*20a0*/  SEL R47, R35, R50, !P1 ;  /* 0x00000032232f7207 */ /* 0x000fe40004800000 */
[----:B------:R-:W-:Y:S02]  /*20b0*/  F2FP.SATFINITE.E4M3.F32.PACK_AB_MERGE_C R35, R81, R64, RZ ;  /* 0x000000405123723e */ /* 0x000fe400048070ff */
[----:B--2---:R-:W-:-:S02]  /*20c0*/  F2FP.SATFINITE.E4M3.F32.PACK_AB_MERGE_C R33, R80, R83, RZ ;  /* 0x000000535021723e */ /* 0x004fc400048070ff */
[----:B-1----:R-:W-:Y:S01]  /*20d0*/  F2FP.SATFINITE.E4M3.F32.PACK_AB_MERGE_C R45, R72, R71, RZ ;  /* 0x00000047482d723e */ /* 0x002fe200048070ff */
[----:B------:R-:W0:Y:S01]  /*20e0*/  LDSM.16.M88.4 R36, [R106+UR6+0x4000] ;  /* 0x004000066a24783b */ /* 0x000e220008000200 */
[----:B------:R-:W-:Y:S01]  /*20f0*/  MUFU.EX2 R60, R60 ;  /* 0x0000003c003c7308 */ /* 0x000fe20000000800 */
[----:B------:R-:W-:Y:S01]  /*2100*/  F2FP.F16.E4M3.UNPACK_B R33, R33 ;  /* 0x00000021ff21723e */ /* 0x000fe200020006ff */
[----:B------:R-:W-:Y:S01]  /*2110*/  FADD R32, -R52, R113 ;  /* 0x0000007134207221 */ /* 0x000fe20000000100 */
[----:B------:R-:W-:Y:S02]  /*2120*/  F2FP.F16.E4M3.UNPACK_B R46, R35 ;  /* 0x00000023ff2e723e */ /* 0x000fe400020006ff */
[----:B------:R-:W-:Y:S02]  /*2130*/  F2FP.F16.E4M3.UNPACK_B R34, R34 ;  /* 0x00000022ff22723e */ /* 0x000fe400020006ff */
[----:B------:R-:W-:Y:S01]  /*2140*/  F2FP.F16.E4M3.UNPACK_B R45, R45 ;  /* 0x0000002dff2d723e */ /* 0x000fe200020006ff */
[----:B------:R-:W1:Y:S01]  /*2150*/  MUFU.EX2 R63, R63 ;  /* 0x0000003f003f7308 */ /* 0x000e620000000800 */
[----:B------:R-:W-:-:S02]  /*2160*/  SEL R48, R33, R46, !P1 ;  /* 0x0000002e21307207 */ /* 0x000fc40004800000 */
[----:B------:R-:W-:Y:S02]  /*2170*/  SEL R49, R46, R33, !P1 ;  /* 0x000000212e317207 */ /* 0x000fe40004800000 */
[----:B------:R-:W-:Y:S02]  /*2180*/  SEL R50, R34, R45, !P1 ;  /* 0x0000002d22327207 */ /* 0x000fe40004800000 */
[----:B------:R-:W-:Y:S01]  /*2190*/  SEL R51, R45, R34, !P1 ;  /* 0x000000222d337207 */ /* 0x000fe20004800000 */
[----:B------:R-:W-:Y:S01]  /*21a0*/  FMUL R54, R32, 1.4426950216293334961 ;  /* 0x3fb8aa3b20367820 */ /* 0x000fe20000400000 */
[--C-:B------:R-:W-:Y:S01]  /*21b0*/  FFMA R69, R69, UR13, -R61.reuse ;  /* 0x0000000d45457c23 */ /* 0x100fe2000800083d */
[----:B------:R-:W-:Y:S01]  /*21c0*/  LDSM.16.M88.4 R32, [R106+UR6+0x4200] ;  /* 0x004200066a20783b */ /* 0x000fe20008000200 */
[----:B------:R-:W-:Y:S01]  /*21d0*/  FMUL R44, R44, 1.4426950216293334961 ;  /* 0x3fb8aa3b2c2c7820 */ /* 0x000fe20000400000 */
[--C-:B------:R-:W-:Y:S02]  /*21e0*/  FFMA R68, R68, UR13, -R61.reuse ;  /* 0x0000000d44447c23 */ /* 0x100fe4000800083d */
[----:B------:R-:W-:Y:S04]  /*21f0*/  SHFL.IDX PT, R116, R116, R105, 0x1f ;  /* 0x00001f6974747589 */ /* 0x000fe800000e0000 */
[----:B------:R-:W2:Y:S04]  /*2200*/  SHFL.IDX PT, R115, R115, R104, 0x1f ;  /* 0x00001f6873737589 */ /* 0x000ea800000e0000 */
[----:B------:R-:W-:Y:S04]  /*2210*/  SHFL.IDX PT, R114, R114, R105, 0x1f ;  /* 0x00001f6972727589 */ /* 0x000fe800000e0000 */
[----:B------:R-:W3:Y:S04]  /*2220*/  SHFL.IDX PT, R113, R47, R104, 0x1f ;  /* 0x00001f682f717589 */ /* 0x000ee800000e0000 */
[----:B------:R2:W-:Y:S04]  /*2230*/  SHFL.IDX PT, R87, R48, R105, 0x1f ;  /* 0x00001f6930577589 */ /* 0x0005e800000e0000 */
[----:B------:R3:W4:Y:S04]  /*2240*/  SHFL.IDX PT, R84, R49, R104, 0x1f ;  /* 0x00001f6831547589 */ /* 0x00072800000e0000 */
[----:B------:R4:W-:Y:S04]  /*2250*/  SHFL.IDX PT, R85, R50, R105, 0x1f ;  /* 0x00001f6932557589 */ /* 0x0009e800000e0000 */
[----:B------:R-:W5:Y:S01]  /*2260*/  SHFL.IDX PT, R82, R51, R104, 0x1f ;  /* 0x00001f6833527589 */ /* 0x000f6200000e0000 */
[----:B------:R-:W-:Y:S01]  /*2270*/  FMUL R65, R69, 1.4426950216293334961 ;  /* 0x3fb8aa3b45417820 */ /* 0x000fe20000400000 */
[----:B------:R-:W-:Y:S01]  /*2280*/  FMUL R62, R68, 1.4426950216293334961 ;  /* 0x3fb8aa3b443e7820 */ /* 0x000fe20000400000 */
[--C-:B------:R-:W-:Y:S01]  /*2290*/  FFMA R70, R70, UR13, -R52.reuse ;  /* 0x0000000d46467c23 */ /* 0x100fe20008000834 */
[--C-:B------:R-:W-:Y:S01]  /*22a0*/  FFMA R74, R74, UR13, -R52.reuse ;  /* 0x0000000d4a4a7c23 */ /* 0x100fe20008000834 */
[--C-:B------:R-:W-:Y:S01]  /*22b0*/  FFMA R75, R75, UR13, -R52.reuse ;  /* 0x0000000d4b4b7c23 */ /* 0x100fe20008000834 */
[----:B------:R0:W-:Y:S01]  /*22c0*/  MUFU.EX2 R69, R44 ;  /* 0x0000002c00457308 */ /* 0x0001e20000000800 */
[----:B------:R-:W-:Y:S01]  /*22d0*/  FFMA R66, R78, UR13, -R52 ;  /* 0x0000000d4e427c23 */ /* 0x000fe20008000834 */
[----:B------:R-:W-:Y:S01]  /*22e0*/  FFMA R77, R77, UR13, -R61 ;  /* 0x0000000d4d4d7c23 */ /* 0x000fe2000800083d */
[----:B------:R-:W-:Y:S01]  /*22f0*/  FADD R78, R40, R43 ;  /* 0x0000002b284e7221 */ /* 0x000fe20000000000 */
[----:B-1----:R-:W-:Y:S01]  /*2300*/  F2FP.SATFINITE.E4M3.F32.PACK_AB_MERGE_C R40, R63, R60, RZ ;  /* 0x0000003c3f28723e */ /* 0x002fe200048070ff */
[----:B------:R-:W-:Y:S01]  /*2310*/  FMUL R70, R70, 1.4426950216293334961 ;  /* 0x3fb8aa3b46467820 */ /* 0x000fe20000400000 */
[----:B------:R-:W-:-:S02]  /*2320*/  FMUL R67, R74, 1.4426950216293334961 ;  /* 0x3fb8aa3b4a437820 */ /* 0x000fc40000400000 */
[----:B------:R-:W1:Y:S01]  /*2330*/  MUFU.EX2 R54, R54 ;  /* 0x0000003600367308 */ /* 0x000e620000000800 */
[----:B0-----:R-:W0:Y:S01]  /*2340*/  LDSM.16.M88.4 R44, [R106+UR6+0x4400] ;  /* 0x004400066a2c783b */ /* 0x001e220008000200 */
[----:B------:R-:W-:Y:S01]  /*2350*/  FMUL R68, R75, 1.4426950216293334961 ;  /* 0x3fb8aa3b4b447820 */ /* 0x000fe20000400000 */
[----:B------:R-:W-:Y:S01]  /*2360*/  FMUL R57, R77, 1.4426950216293334961 ;  /* 0x3fb8aa3b4d397820 */ /* 0x000fe20000400000 */
[----:B------:R-:W-:Y:S01]  /*2370*/  FFMA R77, R79, UR13, -R52 ;  /* 0x0000000d4f4d7c23 */ /* 0x000fe20008000834 */
[----:B------:R-:W-:Y:S01]  /*2380*/  FADD R79, R41, R42 ;  /* 0x0000002a294f7221 */ /* 0x000fe20000000000 */
[----:B------:R-:W-:Y:S02]  /*2390*/  F2FP.F16.E4M3.UNPACK_B R75, R40 ;  /* 0x00000028ff4b723e */ /* 0x000fe400020006ff */
[----:B------:R-:W-:Y:S01]  /*23a0*/  MUFU.EX2 R62, R62 ;  /* 0x0000003e003e7308 */ /* 0x000fe20000000800 */
[----:B------:R-:W0:Y:S07]  /*23b0*/  LDSM.16.M88.4 R40, [R106+UR6+0x4600] ;  /* 0x004600066a28783b */ /* 0x000e2e0008000200 */
[----:B------:R-:W0:Y:S08]  /*23c0*/  MUFU.EX2 R65, R65 ;  /* 0x0000004100417308 */ /* 0x000e300000000800 */
[----:B------:R-:W-:Y:S08]  /*23d0*/  MUFU.EX2 R70, R70 ;  /* 0x0000004600467308 */ /* 0x000ff00000000800 */
[----:B------:R-:W-:Y:S08]  /*23e0*/  MUFU.EX2 R67, R67 ;  /* 0x0000004300437308 */ /* 0x000ff00000000800 */
[----:B------:R-:W0:Y:S01]  /*23f0*/  MUFU.EX2 R68, R68 ;  /* 0x0000004400447308 */ /* 0x000e220000000800 */
[----:B------:R-:W-:Y:S01]  /*2400*/  FFMA R28, R28, UR13, -R61 ;  /* 0x0000000d1c1c7c23 */ /* 0x000fe2000800083d */
[----:B------:R-:W-:Y:S01]  /*2410*/  F2FP.F16.E4M3.UNPACK_B R58, R36 ;  /* 0x00000024ff3a723e */ /* 0x000fe200020006ff */
[C---:B------:R-:W-:Y:S01]  /*2420*/  FMUL R24, R53.reuse, R24 ;  /* 0x0000001835187220 */ /* 0x040fe20000400000 */
[----:B------:R-:W-:Y:S01]  /*2430*/  F2FP.F16.E4M3.UNPACK_B R59, R37 ;  /* 0x00000025ff3b723e */ /* 0x000fe200020006ff */
[----:B------:R-:W-:Y:S01]  /*2440*/  FMUL R25, R53, R25 ;  /* 0x0000001935197220 */ /* 0x000fe20000400000 */
[C---:B-1----:R-:W-:Y:S01]  /*2450*/  FMUL R26, R54.reuse, R26 ;  /* 0x0000001a361a7220 */ /* 0x042fe20000400000 */
[----:B------:R-:W-:Y:S01]  /*2460*/  FMUL R27, R54, R27 ;  /* 0x0000001b361b7220 */ /* 0x000fe20000400000 */
[----:B--2---:R-:W-:-:S02]  /*2470*/  SEL R48, R116, R115, !P0 ;  /* 0x0000007374307207 */ /* 0x004fc40004000000 */
[----:B---3--:R-:W-:Y:S02]  /*2480*/  SEL R49, R114, R113, !P0 ;  /* 0x0000007172317207 */ /* 0x008fe40004000000 */
[----:B----4-:R-:W-:Y:S02]  /*2490*/  SEL R50, R87, R84, !P0 ;  /* 0x0000005457327207 */ /* 0x010fe40004000000 */
[----:B-----5:R-:W-:Y:S01]  /*24a0*/  SEL R51, R85, R82, !P0 ;  /* 0x0000005255337207 */ /* 0x020fe20004000000 */
[----:B------:R-:W-:Y:S01]  /*24b0*/  FMUL R55, R28, 1.4426950216293334961 ;  /* 0x3fb8aa3b1c377820 */ /* 0x000fe20000400000 */
[----:B0-----:R-:W-:Y:S01]  /*24c0*/  F2FP.SATFINITE.E4M3.F32.PACK_AB_MERGE_C R28, R65, R62, RZ ;  /* 0x0000003e411c723e */ /* 0x001fe200048070ff */
[--C-:B------:R-:W-:Y:S01]  /*24d0*/  FFMA R76, R76, UR13, -R61.reuse ;  /* 0x0000000d4c4c7c23 */ /* 0x100fe2000800083d */
[----:B------:R-:W-:Y:S01]  /*24e0*/  F2FP.SATFINITE.E4M3.F32.PACK_AB_MERGE_C R86, R68, R67, RZ ;  /* 0x000000434456723e */ /* 0x000fe200048070ff */
[----:B------:R-:W-:Y:S01]  /*24f0*/  FFMA R29, R29, UR13, -R61 ;  /* 0x0000000d1d1d7c23 */ /* 0x000fe2000800083d */
[----:B------:R-:W-:Y:S01]  /*2500*/  F2FP.F16.E4M3.UNPACK_B R28, R28 ;  /* 0x0000001cff1c723e */ /* 0x000fe200020006ff */
[----:B------:R-:W-:Y:S01]  /*2510*/  HMMA.16816.F32 R24, R48, R58, R24 ;  /* 0x0000003a3018723c */ /* 0x000fe20000001818 */
[----:B------:R-:W-:Y:S01]  /*2520*/  F2FP.SATFINITE.E4M3.F32.PACK_AB_MERGE_C R59, R69, R70, RZ ;  /* 0x00000046453b723e */ /* 0x000fe200048070ff */
[----:B------:R-:W-:Y:S01]  /*2530*/  FMUL R56, R76, 1.4426950216293334961 ;  /* 0x3fb8aa3b4c387820 */ /* 0x000fe20000400000 */
[--C-:B------:R-:W-:Y:S01]  /*2540*/  FFMA R117, R31, UR13, -R52.reuse ;  /* 0x0000000d1f757c23 */ /* 0x100fe20008000834 */
[----:B------:R-:W-:Y:S01]  /*2550*/  SEL R76, R28, R75, !P1 ;  /* 0x0000004b1c4c7207 */ /* 0x000fe20004800000 */
[----:B------:R-:W-:Y:S01]  /*2560*/  FMUL R58, R29, 1.4426950216293334961 ;  /* 0x3fb8aa3b1d3a7820 */ /* 0x000fe20000400000 */
[----:B------:R-:W-:Y:S01]  /*2570*/  F2FP.F16.E4M3.UNPACK_B R59, R59 ;  /* 0x0000003bff3b723e */ /* 0x000fe200020006ff */
[----:B------:R-:W-:Y:S01]  /*2580*/  FFMA R30, R30, UR13, -R52 ;  /* 0x0000000d1e1e7c23 */ /* 0x000fe20008000834 */
[----:B------:R-:W-:Y:S01]  /*2590*/  F2FP.F16.E4M3.UNPACK_B R118, R86 ;  /* 0x00000056ff76723e */ /* 0x000fe200020006ff */
[----:B------:R-:W-:Y:S01]  /*25a0*/  FMUL R20, R53, R20 ;  /* 0x0000001435147220 */ /* 0x000fe20000400000 */
[----:B------:R-:W-:Y:S01]  /*25b0*/  SEL R75, R75, R28, !P1 ;  /* 0x0000001c4b4b7207 */ /* 0x000fe20004800000 */
[----:B------:R-:W-:Y:S01]  /*25c0*/  FMUL R21, R53, R21 ;  /* 0x0000001535157220 */ /* 0x000fe20000400000 */
[----:B------:R-:W-:Y:S01]  /*25d0*/  F2FP.F16.E4M3.UNPACK_B R28, R32 ;  /* 0x00000020ff1c723e */ /* 0x000fe200020006ff */
[C---:B------:R-:W-:Y:S01]  /*25e0*/  FMUL R22, R54.reuse, R22 ;  /* 0x0000001636167220 */ /* 0x040fe20000400000 */
[----:B------:R-:W-:Y:S01]  /*25f0*/  F2FP.F16.E4M3.UNPACK_B R29, R33 ;  /* 0x00000021ff1d723e */ /* 0x000fe200020006ff */
[----:B------:R-:W-:Y:S01]  /*2600*/  FMUL R23, R54, R23 ;  /* 0x0000001736177220 */ /* 0x000fe20000400000 */
[----:B------:R-:W-:Y:S01]  /*2610*/  FADD R98, R98, R79 ;  /* 0x0000004f62627221 */ /* 0x000fe20000000000 */
[----:B------:R-:W-:Y:S01]  /*2620*/  FMUL R74, R66, 1.4426950216293334961 ;  /* 0x3fb8aa3b424a7820 */ /* 0x000fe20000400000 */
[----:B------:R-:W-:Y:S01]  /*2630*/  FMUL R77, R77, 1.4426950216293334961 ;  /* 0x3fb8aa3b4d4d7820 */ /* 0x000fe20000400000 */
[----:B------:R-:W-:Y:S01]  /*2640*/  FMUL R79, R117, 1.4426950216293334961 ;  /* 0x3fb8aa3b754f7820 */ /* 0x000fe20000400000 */
[----:B------:R-:W-:-:S02]  /*2650*/  SEL R86, R59, R118, !P1 ;  /* 0x000000763b567207 */ /* 0x000fc40004800000 */
[----:B------:R-:W-:Y:S01]  /*2660*/  SEL R99, R118, R59, !P1 ;  /* 0x0000003b76637207 */ /* 0x000fe20004800000 */
[----:B------:R-:W-:Y:S01]  /*2670*/  FMUL R118, R30, 1.4426950216293334961 ;  /* 0x3fb8aa3b1e767820 */ /* 0x000fe20000400000 */
[----:B------:R-:W-:Y:S01]  /*2680*/  FADD R83, R83, R78 ;  /* 0x0000004e53537221 */ /* 0x000fe20000000000 */
[----:B------:R-:W-:Y:S01]  /*2690*/  MUFU.EX2 R56, R56 ;  /* 0x0000003800387308 */ /* 0x000fe20000000800 */
[----:B------:R-:W-:Y:S01]  /*26a0*/  HMMA.16816.F32 R20, R48, R28, R20 ;  /* 0x0000001c3014723c */ /* 0x000fe20000001814 */
[----:B------:R-:W-:Y:S01]  /*26b0*/  F2FP.F16.E4M3.UNPACK_B R59, R45 ;  /* 0x0000002dff3b723e */ /* 0x000fe200020006ff */
[C---:B------:R-:W-:Y:S01]  /*26c0*/  FMUL R28, R53.reuse, R16 ;  /* 0x00000010351c7220 */ /* 0x040fe20000400000 */
[----:B------:R-:W-:Y:S01]  /*26d0*/  FMUL R29, R53, R17 ;  /* 0x00000011351d7220 */ /* 0x000fe20000400000 */
[C---:B------:R-:W-:Y:S01]  /*26e0*/  FMUL R30, R54.reuse, R18 ;  /* 0x00000012361e7220 */ /* 0x040fe20000400000 */
[----:B------:R-:W-:Y:S02]  /*26f0*/  FMUL R31, R54, R19 ;  /* 0x00000013361f7220 */ /* 0x000fe40000400000 */
[----:B------:R-:W0:Y:S08]  /*2700*/  MUFU.EX2 R57, R57 ;  /* 0x0000003900397308 */ /* 0x000e300000000800 */
[----:B------:R-:W-:Y:S08]  /*2710*/  MUFU.EX2 R55, R55 ;  /* 0x0000003700377308 */ /* 0x000ff00000000800 */
[----:B------:R1:W2:Y:S08]  /*2720*/  MUFU.EX2 R66, R58 ;  /* 0x0000003a00427308 */ /* 0x0002b00000000800 */
[----:B------:R-:W-:Y:S01]  /*2730*/  MUFU.EX2 R74, R74 ;  /* 0x0000004a004a7308 */ /* 0x000fe20000000800 */
[----:B-1----:R-:W-:-:S07]  /*2740*/  F2FP.F16.E4M3.UNPACK_B R58, R44 ;  /* 0x0000002cff3a723e */ /* 0x002fce00020006ff */
[----:B------:R-:W1:Y:S08]  /*2750*/  MUFU.EX2 R77, R77 ;  /* 0x0000004d004d7308 */ /* 0x000e700000000800 */
[----:B------:R-:W-:Y:S08]  /*2760*/  MUFU.EX2 R78, R118 ;  /* 0x00000076004e7308 */ /* 0x000ff00000000800 */
[----:B------:R-:W3:Y:S01]  /*2770*/  MUFU.EX2 R79, R79 ;  /* 0x0000004f004f7308 */ /* 0x000ee20000000800 */
[----:B------:R-:W-:Y:S01]  /*2780*/  HMMA.16816.F32 R28, R48, R58, R28 ;  /* 0x0000003a301c723c */ /* 0x000fe2000000181c */
[----:B------:R-:W-:Y:S01]  /*2790*/  F2FP.F16.E4M3.UNPACK_B R58, R40 ;  /* 0x00000028ff3a723e */ /* 0x000fe200020006ff */
[C---:B------:R-:W-:Y:S01]  /*27a0*/  FMUL R12, R53.reuse, R12 ;  /* 0x0000000c350c7220 */ /* 0x040fe20000400000 */
[----:B------:R-:W-:Y:S01]  /*27b0*/  F2FP.F16.E4M3.UNPACK_B R59, R41 ;  /* 0x00000029ff3b723e */ /* 0x000fe200020006ff */
[C---:B------:R-:W-:Y:S01]  /*27c0*/  FMUL R14, R54.reuse, R14 ;  /* 0x0000000e360e7220 */ /* 0x040fe20000400000 */
[----:B------:R-:W-:Y:S01]  /*27d0*/  FMUL R13, R53, R13 ;  /* 0x0000000d350d7220 */ /* 0x000fe20000400000 */
[----:B------:R-:W-:Y:S01]  /*27e0*/  FMUL R15, R54, R15 ;  /* 0x0000000f360f7220 */ /* 0x000fe20000400000 */
[----:B------:R-:W-:Y:S01]  /*27f0*/  FADD R83, R80, R83 ;  /* 0x0000005350537221 */ /* 0x000fe20000000000 */
[----:B------:R-:W-:Y:S01]  /*2800*/  FADD R98, R73, R98 ;  /* 0x0000006249627221 */ /* 0x000fe20000000000 */
[----:B------:R-:W-:-:S02]  /*2810*/  SEL R17, R113, R114, !P0 ;  /* 0x0000007271117207 */ /* 0x000fc40004000000 */
[----:B0-----:R-:W-:Y:S02]  /*2820*/  F2FP.SATFINITE.E4M3.F32.PACK_AB_MERGE_C R113, R57, R56, RZ ;  /* 0x000000383971723e */ /* 0x001fe400048070ff */
[----:B------:R-:W-:Y:S01]  /*2830*/  HMMA.16816.F32 R48, R48, R58, R12 ;  /* 0x0000003a3030723c */ /* 0x000fe2000000180c */
[----:B--2---:R-:W-:Y:S02]  /*2840*/  F2FP.SATFINITE.E4M3.F32.PACK_AB_MERGE_C R114, R66, R55, RZ ;  /* 0x000000374272723e */ /* 0x004fe400048070ff */
[----:B-1----:R-:W-:Y:S02]  /*2850*/  F2FP.SATFINITE.E4M3.F32.PACK_AB_MERGE_C R12, R77, R74, RZ ;  /* 0x0000004a4d0c723e */ /* 0x002fe400048070ff */
[----:B---3--:R-:W-:Y:S01]  /*2860*/  F2FP.SATFINITE.E4M3.F32.PACK_AB_MERGE_C R13, R79, R78, RZ ;  /* 0x0000004e4f0d723e */ /* 0x008fe200048070ff */
[----:B------:R-:W-:Y:S01]  /*2870*/  FADD R64, R64, R83 ;  /* 0x0000005340407221 */ /* 0x000fe20000000000 */
[----:B------:R-:W-:Y:S01]  /*2880*/  FADD R71, R71, R98 ;  /* 0x0000006247477221 */ /* 0x000fe20000000000 */
[----:B------:R-:W-:-:S02]  /*2890*/  F2FP.F16.E4M3.UNPACK_B R113, R113 ;  /* 0x00000071ff71723e */ /* 0x000fc400020006ff */
[----:B------:R-:W-:Y:S02]  /*28a0*/  F2FP.F16.E4M3.UNPACK_B R114, R114 ;  /* 0x00000072ff72723e */ /* 0x000fe400020006ff */
[----:B------:R-:W-:Y:S02]  /*28b0*/  F2FP.F16.E4M3.UNPACK_B R12, R12 ;  /* 0x0000000cff0c723e */ /* 0x000fe400020006ff */
[----:B------:R-:W-:Y:S01]  /*28c0*/  F2FP.F16.E4M3.UNPACK_B R13, R13 ;  /* 0x0000000dff0d723e */ /* 0x000fe200020006ff */
[----:B------:R-:W-:Y:S01]  /*28d0*/  FADD R81, R81, R64 ;  /* 0x0000004051517221 */ /* 0x000fe20000000000 */
[----:B------:R-:W-:Y:S01]  /*28e0*/  SEL R16, R115, R116, !P0 ;  /* 0x0000007473107207 */ /* 0x000fe20004000000 */
[----:B------:R-:W-:Y:S01]  /*28f0*/  FADD R71, R72, R71 ;  /* 0x0000004748477221 */ /* 0x000fe20000000000 */
[----:B------:R-:W-:Y:S02]  /*2900*/  SEL R18, R84, R87, !P0 ;  /* 0x0000005754127207 */ /* 0x000fe40004000000 */
[----:B------:R-:W-:-:S02]  /*2910*/  SEL R19, R82, R85, !P0 ;  /* 0x0000005552137207 */ /* 0x000fc40004000000 */
[----:B------:R-:W-:Y:S02]  /*2920*/  F2FP.F16.E4M3.UNPACK_B R32, R32.H1 ;  /* 0x00000020ff20723e */ /* 0x000fe400030006ff */
[----:B------:R-:W-:Y:S02]  /*2930*/  F2FP.F16.E4M3.UNPACK_B R33, R33.H1 ;  /* 0x00000021ff21723e */ /* 0x000fe400030006ff */
[----:B------:R-:W-:Y:S02]  /*2940*/  SEL R58, R113, R114, !P1 ;  /* 0x00000072713a7207 */ /* 0x000fe40004800000 */
[----:B------:R-:W-:Y:S02]  /*2950*/  SEL R59, R114, R113, !P1 ;  /* 0x00000071723b7207 */ /* 0x000fe40004800000 */
[----:B------:R-:W-:Y:S01]  /*2960*/  SEL R14, R12, R13, !P1 ;  /* 0x0000000d0c0e7207 */ /* 0x000fe20004800000 */
[----:B------:R-:W-:Y:S01]  /*2970*/  FADD R62, R62, R81 ;  /* 0x000000513e3e7221 */ /* 0x000fe20000000000 */
[----:B------:R-:W-:Y:S01]  /*2980*/  SEL R13, R13, R12, !P1 ;  /* 0x0000000c0d0d7207 */ /* 0x000fe20004800000 */
[----:B------:R-:W-:Y:S01]  /*2990*/  FADD R70, R70, R71 ;  /* 0x0000004746467221 */ /* 0x000fe20000000000 */
[----:B------:R-:W-:Y:S01]  /*29a0*/  HMMA.16816.F32 R20, R16, R32, R20 ;  /* 0x000000201014723c */ /* 0x000fe20000001814 */
[----:B------:R-:W-:Y:S01]  /*29b0*/  SHFL.IDX PT, R76, R76, R105, 0x1f ;  /* 0x00001f694c4c7589 */ /* 0x000fe200000e0000 */
[----:B------:R-:W-:Y:S01]  /*29c0*/  FADD R65, R65, R62 ;  /* 0x0000003e41417221 */ /* 0x000fe20000000000 */
[----:B------:R-:W-:-:S02]  /*29d0*/  FADD R70, R69, R70 ;  /* 0x0000004645467221 */ /* 0x000fc40000000000 */
[----:B------:R-:W0:Y:S04]  /*29e0*/  SHFL.IDX PT, R75, R75, R104, 0x1f ;  /* 0x00001f684b4b7589 */ /* 0x000e2800000e0000 */
[----:B------:R-:W-:Y:S04]  /*29f0*/  SHFL.IDX PT, R86, R86, R105, 0x1f ;  /* 0x00001f6956567589 */ /* 0x000fe800000e0000 */
[----:B------:R-:W1:Y:S04]  /*2a00*/  SHFL.IDX PT, R99, R99, R104, 0x1f ;  /* 0x00001f6863637589 */ /* 0x000e6800000e0000 */
[----:B------:R-:W-:Y:S04]  /*2a10*/  SHFL.IDX PT, R58, R58, R105, 0x1f ;  /* 0x00001f693a3a7589 */ /* 0x000fe800000e0000 */
[----:B------:R-:W2:Y:S04]  /*2a20*/  SHFL.IDX PT, R59, R59, R104, 0x1f ;  /* 0x00001f683b3b7589 */ /* 0x000ea800000e0000 */
[----:B------:R-:W-:Y:S04]  /*2a30*/  SHFL.IDX PT, R32, R14, R105, 0x1f ;  /* 0x00001f690e207589 */ /* 0x000fe800000e0000 */
[----:B------:R1:W3:Y:S01]  /*2a40*/  SHFL.IDX PT, R33, R13, R104, 0x1f ;  /* 0x00001f680d217589 */ /* 0x0002e200000e0000 */
[----:B------:R-:W-:Y:S01]  /*2a50*/  F2FP.F16.E4M3.UNPACK_B R36, R36.H1 ;  /* 0x00000024ff24723e */ /* 0x000fe200030006ff */
[----:B------:R-:W-:Y:S01]  /*2a60*/  FADD R60, R60, R65 ;  /* 0x000000413c3c7221 */ /* 0x000fe20000000000 */
[----:B------:R-:W-:Y:S01]  /*2a70*/  F2FP.F16.E4M3.UNPACK_B R37, R37.H1 ;  /* 0x00000025ff25723e */ /* 0x000fe200030006ff */
[----:B------:R-:W-:-:S02]  /*2a80*/  FADD R67, R67, R70 ;  /* 0x0000004643437221 */ /* 0x000fc40000000000 */
[----:B------:R-:W-:Y:S02]  /*2a90*/  FADD R63, R63, R60 ;  /* 0x0000003c3f3f7221 */ /* 0x000fe40000000000 */
[----:B------:R-:W-:Y:S02]  /*2aa0*/  FADD R67, R68, R67 ;  /* 0x0000004344437221 */ /* 0x000fe40000000000 */
[----:B------:R-:W-:Y:S01]  /*2ab0*/  HMMA.16816.F32 R24, R16, R36, R24 ;  /* 0x000000241018723c */ /* 0x000fe20000001818 */
[----:B------:R-:W-:Y:S01]  /*2ac0*/  FADD R56, R56, R63 ;  /* 0x0000003f38387221 */ /* 0x000fe20000000000 */
[----:B------:R-:W-:Y:S01]  /*2ad0*/  FADD R74, R74, R67 ;  /* 0x000000434a4a7221 */ /* 0x000fe20000000000 */
[----:B------:R-:W-:Y:S02]  /*2ae0*/  F2FP.F16.E4M3.UNPACK_B R44, R44.H1 ;  /* 0x0000002cff2c723e */ /* 0x000fe400030006ff */
[----:B------:R-:W-:Y:S01]  /*2af0*/  F2FP.F16.E4M3.UNPACK_B R45, R45.H1 ;  /* 0x0000002dff2d723e */ /* 0x000fe200030006ff */
[----:B------:R-:W-:Y:S01]  /*2b00*/  FADD R56, R57, R56 ;  /* 0x0000003839387221 */ /* 0x000fe20000000000 */
[----:B------:R-:W-:Y:S01]  /*2b10*/  F2FP.F16.E4M3.UNPACK_B R40, R40.H1 ;  /* 0x00000028ff28723e */ /* 0x000fe200030006ff */
[----:B------:R-:W-:Y:S01]  /*2b20*/  FADD R77, R77, R74 ;  /* 0x0000004a4d4d7221 */ /* 0x000fe20000000000 */
[----:B------:R-:W-:Y:S01]  /*2b30*/  F2FP.F16.E4M3.UNPACK_B R41, R41.H1 ;  /* 0x00000029ff29723e */ /* 0x000fe200030006ff */
[----:B------:R-:W-:-:S02]  /*2b40*/  FADD R55, R55, R56 ;  /* 0x0000003837377221 */ /* 0x000fc40000000000 */
[----:B------:R-:W-:Y:S01]  /*2b50*/  FADD R78, R78, R77 ;  /* 0x0000004d4e4e7221 */ /* 0x000fe20000000000 */
[C---:B------:R-:W-:Y:S01]  /*2b60*/  HMMA.16816.F32 R28, R16.reuse, R44, R28 ;  /* 0x0000002c101c723c */ /* 0x040fe2000000181c */
[----:B0-----:R-:W-:Y:S01]  /*2b70*/  SEL R12, R76, R75, !P0 ;  /* 0x0000004b4c0c7207 */ /* 0x001fe20004000000 */
[----:B------:R-:W-:Y:S01]  /*2b80*/  FADD R55, R66, R55 ;  /* 0x0000003742377221 */ /* 0x000fe20000000000 */
[----:B-1----:R-:W-:Y:S01]  /*2b90*/  SEL R13, R86, R99, !P0 ;  /* 0x00000063560d7207 */ /* 0x002fe20004000000 */
[----:B------:R-:W-:Y:S01]  /*2ba0*/  FADD R78, R79, R78 ;  /* 0x0000004e4f4e7221 */ /* 0x000fe20000000000 */
[----:B--2---:R-:W-:Y:S02]  /*2bb0*/  SEL R14, R58, R59, !P0 ;  /* 0x0000003b3a0e7207 */ /* 0x004fe40004000000 */
[----:B---3--:R-:W-:Y:S01]  /*2bc0*/  SEL R15, R32, R33, !P0 ;  /* 0x00000021200f7207 */ /* 0x008fe20004000000 */
[----:B------:R-:W-:Y:S01]  /*2bd0*/  HMMA.16816.F32 R48, R16, R40, R48 ;  /* 0x000000281030723c */ /* 0x000fe20000001830 */
[----:B------:R-:W-:-:S02]  /*2be0*/  F2FP.F16.E4M3.UNPACK_B R16, R38 ;  /* 0x00000026ff10723e */ /* 0x000fc400020006ff */
[----:B------:R-:W-:Y:S01]  /*2bf0*/  F2FP.F16.E4M3.UNPACK_B R17, R39 ;  /* 0x00000027ff11723e */ /* 0x000fe200020006ff */
[----:B------:R-:W0:Y:S04]  /*2c00*/  SHFL.BFLY PT, R40, R55, 0x2, 0x1f ;  /* 0x0c401f0037287f89 */ /* 0x000e2800000e0000 */
[----:B------:R-:W1:Y:S02]  /*2c10*/  SHFL.BFLY PT, R41, R78, 0x2, 0x1f ;  /* 0x0c401f004e297f89 */ /* 0x000e6400000e0000 */
[----:B------:R-:W-:Y:S01]  /*2c20*/  HMMA.16816.F32 R24, R12, R16, R24 ;  /* 0x000000100c18723c */ /* 0x000fe20000001818 */
[----:B------:R-:W-:Y:S02]  /*2c30*/  F2FP.F16.E4M3.UNPACK_B R16, R34 ;  /* 0x00000022ff10723e */ /* 0x000fe400020006ff */
[----:B------:R-:W-:-:S02]  /*2c40*/  F2FP.F16.E4M3.UNPACK_B R17, R35 ;  /* 0x00000023ff11723e */ /* 0x000fc400020006ff */
[----:B------:R-:W-:Y:S02]  /*2c50*/  F2FP.F16.E4M3.UNPACK_B R18, R42 ;  /* 0x0000002aff12723e */ /* 0x000fe400020006ff */
[----:B------:R-:W-:-:S03]  /*2c60*/  F2FP.F16.E4M3.UNPACK_B R19, R43 ;  /* 0x0000002bff13723e */ /* 0x000fc600020006ff */
[----:B------:R-:W-:Y:S01]  /*2c70*/  HMMA.16816.F32 R20, R12, R16, R20 ;  /* 0x000000100c14723c */ /* 0x000fe20000001814 */
[----:B------:R-:W-:Y:S02]  /*2c80*/  F2FP.F16.E4M3.UNPACK_B R16, R46 ;  /* 0x0000002eff10723e */ /* 0x000fe400020006ff */
[----:B------:R-:W-:-:S07]  /*2c90*/  F2FP.F16.E4M3.UNPACK_B R17, R47 ;  /* 0x0000002fff11723e */ /* 0x000fce00020006ff */
[----:B------:R-:W-:Y:S01]  /*2ca0*/  HMMA.16816.F32 R28, R12, R16, R28 ;  /* 0x000000100c1c723c */ /* 0x000fe2000000181c */
[----:B0-----:R-:W-:Y:S01]  /*2cb0*/  FADD R40, R55, R40 ;  /* 0x0000002837287221 */ /* 0x001fe20000000000 */
[----:B-1----:R-:W-:-:S06]  /*2cc0*/  FADD R41, R78, R41 ;  /* 0x000000294e297221 */ /* 0x002fcc0000000000 */
[----:B------:R-:W-:Y:S01]  /*2cd0*/  HMMA.16816.F32 R12, R12, R18, R48 ;  /* 0x000000120c0c723c */ /* 0x000fe20000001830 */
[----:B------:R-:W-:Y:S02]  /*2ce0*/  F2FP.F16.E4M3.UNPACK_B R17, R39.H1 ;  /* 0x00000027ff11723e */ /* 0x000fe400030006ff */
[----:B------:R-:W-:Y:S02]  /*2cf0*/  SEL R39, R33, R32, !P0 ;  /* 0x0000002021277207 */ /* 0x000fe40004000000 */
[----:B------:R-:W0:Y:S01]  /*2d00*/  SHFL.BFLY PT, R33, R40, 0x1, 0x1f ;  /* 0x0c201f0028217f89 */ /* 0x000e2200000e0000 */
[----:B------:R-:W-:-:S03]  /*2d10*/  F2FP.F16.E4M3.UNPACK_B R16, R38.H1 ;  /* 0x00000026ff10723e */ /* 0x000fc600030006ff */
[----:B------:R-:W1:Y:S01]  /*2d20*/  SHFL.BFLY PT, R32, R41, 0x1, 0x1f ;  /* 0x0c201f0029207f89 */ /* 0x000e6200000e0000 */
[----:B------:R-:W-:Y:S02]  /*2d30*/  SEL R36, R75, R76, !P0 ;  /* 0x0000004c4b247207 */ /* 0x000fe40004000000 */
[----:B------:R-:W-:Y:S02]  /*2d40*/  SEL R37, R99, R86, !P0 ;  /* 0x0000005663257207 */ /* 0x000fe40004000000 */
[----:B------:R-:W-:Y:S02]  /*2d50*/  SEL R38, R59, R58, !P0 ;  /* 0x0000003a3b267207 */ /* 0x000fe40004000000 */
[----:B------:R-:W-:Y:S02]  /*2d60*/  F2FP.F16.E4M3.UNPACK_B R34, R34.H1 ;  /* 0x00000022ff22723e */ /* 0x000fe400030006ff */
[----:B------:R-:W-:Y:S02]  /*2d70*/  F2FP.F16.E4M3.UNPACK_B R35, R35.H1 ;  /* 0x00000023ff23723e */ /* 0x000fe400030006ff */
[----:B------:R-:W-:-:S02]  /*2d80*/  F2FP.F16.E4M3.UNPACK_B R42, R42.H1 ;  /* 0x0000002aff2a723e */ /* 0x000fc400030006ff */
[----:B------:R-:W-:-:S03]  /*2d90*/  F2FP.F16.E4M3.UNPACK_B R43, R43.H1 ;  /* 0x0000002bff2b723e */ /* 0x000fc600030006ff */
[----:B------:R-:W-:Y:S01]  /*2da0*/  HMMA.16816.F32 R20, R36, R34, R20 ;  /* 0x000000222414723c */ /* 0x000fe20000001814 */
[----:B------:R-:W-:Y:S01]  /*2db0*/  UIADD3 UR5, UPT, UPT, UR5, 0x40, URZ ;  /* 0x0000004005057890 */ /* 0x000fe2000fffe0ff */
[----:B------:R-:W-:-:S06]  /*2dc0*/  F2FP.F16.E4M3.UNPACK_B R46, R46.H1 ;  /* 0x0000002eff2e723e */ /* 0x000fcc00030006ff */
[----:B------:R-:W-:Y:S01]  /*2dd0*/  HMMA.16816.F32 R12, R36, R42, R12 ;  /* 0x0000002a240c723c */ /* 0x000fe2000000180c */
[----:B------:R-:W-:Y:S01]  /*2de0*/  F2FP.F16.E4M3.UNPACK_B R47, R47.H1 ;  /* 0x0000002fff2f723e */ /* 0x000fe200030006ff */
[----:B------:R-:W-:-:S06]  /*2df0*/  UISETP.GE.AND UP0, UPT, UR5, UR12, UPT ;  /* 0x0000000c0500728c */ /* 0x000fcc000bf06270 */
[----:B------:R-:W-:Y:S01]  /*2e00*/  HMMA.16816.F32 R24, R36, R16, R24 ;  /* 0x000000102418723c */ /* 0x000fe20000001818 */
[----:B------:R-:W-:Y:S02]  /*2e10*/  IMAD R103, R89, 0x40, R103 ;  /* 0x0000004059677824 */ /* 0x000fe400078e0267 */
[----:B------:R-:W-:-:S05]  /*2e20*/  IMAD.MOV.U32 R114, RZ, RZ, R61 ;  /* 0x000000ffff727224 */ /* 0x000fca00078e003d */
[----:B------:R-:W-:Y:S01]  /*2e30*/  HMMA.16816.F32 R16, R36, R46, R28 ;  /* 0x0000002e2410723c */ /* 0x000fe2000000181c */
[----:B0-----:R-:W-:Y:S01]  /*2e40*/  FADD R28, R40, R33 ;  /* 0x00000021281c7221 */ /* 0x001fe20000000000 */
[----:B-1----:R-:W-:Y:S01]  /*2e50*/  FADD R29, R41, R32 ;  /* 0x00000020291d7221 */ /* 0x002fe20000000000 */
[----:B------:R-:W-:Y:S02]  /*2e60*/  IMAD.MOV.U32 R113, RZ, RZ, R52 ;  /* 0x000000ffff717224 */ /* 0x000fe400078e0034 */
[----:B------:R-:W-:Y:S01]  /*2e70*/  FFMA R112, R53, R112, R28 ;  /* 0x0000007035707223 */ /* 0x000fe2000000001c */
[----:B------:R-:W-:Y:S01]  /*2e80*/  FFMA R111, R54, R111, R29 ;  /* 0x0000006f366f7223 */ /* 0x000fe2000000001d */
[----:B------:R-:W-:Y:S01]  /*2e90*/  ULEA UR4, UR9, UR4, 0x6 ;  /* 0x0000000409047291 */ /* 0x000fe2000f8e30ff */
[----:B------:R-:W-:-:S12]  /*2ea0*/  BRA.U !UP0, `(.L_x_1) ;  /* 0xffffffe1086c7547 */ /* 0x000fd8000b83ffff */
.L_x_0:
[C---:B------:R-:W-:Y:S01]  /*2eb0*/  LOP3.LUT R8, R0.reuse, 0x7, RZ, 0xc0, !PT ;  /* 0x0000000700087812 */ /* 0x040fe200078ec0ff */
[----:B------:R-:W-:Y:S01]  /*2ec0*/  IMAD.MOV.U32 R29, RZ, RZ, R12 ;  /* 0x000000ffff1d7224 */ /* 0x000fe200078e000c */
[C---:B------:R-:W-:Y:S01]  /*2ed0*/  LOP3.LUT P0, RZ, R0.reuse, 0x100, RZ, 0xc0, !PT ;  /* 0x0000010000ff7812 */ /* 0x040fe2000780c0ff */
[----:B------:R-:W-:Y:S01]  /*2ee0*/  IMAD.SHL.U32 R0, R0, 0x4, RZ ;  /* 0x0000000400007824 */ /* 0x000fe200078e00ff */
[----:B------:R-:W-:Y:S01]  /*2ef0*/  LEA R10, R8, UR6, 0x4 ;  /* 0x00000006080a7c11 */ /* 0x000fe2000f8e20ff */
[----:B------:R-:W-:Y:S01]  /*2f00*/  IMAD.MOV.U32 R39, RZ, RZ, R21 ;  /* 0x000000ffff277224 */ /* 0x000fe200078e0015 */
[----:B------:R-:W-:Y:S01]  /*2f10*/  FSETP.GEU.AND P2, PT, R112, 1.175494350822287508e-38, PT ;  /* 0x008000007000780b */ /* 0x000fe20003f4e000 */
[----:B------:R-:W-:Y:S01]  /*2f20*/  IMAD.MOV.U32 R21, RZ, RZ, R14 ;  /* 0x000000ffff157224 */ /* 0x000fe200078e000e */
[----:B------:R-:W-:Y:S01]  /*2f30*/  LOP3.LUT R9, R0, 0x3c0, RZ, 0xc0, !PT ;  /* 0x000003c000097812 */ /* 0x000fe200078ec0ff */
[----:B------:R-:W-:Y:S02]  /*2f40*/  IMAD R12, R8, -0x8, R10 ;  /* 0xfffffff8080c7824 */ /* 0x000fe400078e020a */
[----:B------:R-:W-:Y:S01]  /*2f50*/  FMUL R8, R112, 8388608 ;  /* 0x4b00000070087820 */ /* 0x000fe20000400000 */
[C---:B------:R-:W-:Y:S01]  /*2f60*/  FMUL R0, R111.reuse, 8388608 ;  /* 0x4b0000006f007820 */ /* 0x040fe20000400000 */
[C---:B------:R-:W-:Y:S01]  /*2f70*/  FSETP.GEU.AND P3, PT, R111.reuse, 1.175494350822287508e-38, PT ;  /* 0x008000006f00780b */ /* 0x040fe20003f6e000 */
[----:B------:R-:W-:Y:S01]  /*2f80*/  IMAD.MOV.U32 R33, RZ, RZ, R16 ;  /* 0x000000ffff217224 */ /* 0x000fe200078e0010 */
[----:B------:R-:W-:Y:S01]  /*2f90*/  FSETP.GT.AND P1, PT, |R111|, 8.50705917302346158658e+37, PT ;  /* 0x7e8000006f00780b */ /* 0x000fe20003f24200 */
[----:B------:R-:W-:Y:S01]  /*2fa0*/  IMAD.IADD R16, R9, 0x1, R12 ;  /* 0x0000000109107824 */ /* 0x000fe200078e020c */
[----:B------:R-:W-:Y:S01]  /*2fb0*/  FSEL R8, R8, R112, !P2 ;  /* 0x0000007008087208 */ /* 0x000fe20005000000 */
[----:B------:R-:W-:Y:S01]  /*2fc0*/  IMAD.MOV.U32 R45, RZ, RZ, R25 ;  /* 0x000000ffff2d7224 */ /* 0x000fe200078e0019 */
[----:B------:R-:W-:Y:S01]  /*2fd0*/  FSEL R0, R0, R111, !P3 ;  /* 0x0000006f00007208 */ /* 0x000fe20005800000 */
[----:B------:R-:W-:Y:S01]  /*2fe0*/  IMAD.MOV.U32 R25, RZ, RZ, R13 ;  /* 0x000000ffff197224 */ /* 0x000fe200078e000d */
[----:B------:R-:W-:Y:S01]  /*2ff0*/  LOP3.LUT R14, R6, 0xf80, RZ, 0xc0, !PT ;  /* 0x00000f80060e7812 */ /* 0x000fe200078ec0ff */
[----:B------:R-:W-:Y:S01]  /*3000*/  VIADD R6, R8, 0xc0cafb0d ;  /* 0xc0cafb0d08067836 */ /* 0x000fe20000000000 */
[----:B------:R-:W-:Y:S01]  /*3010*/  FSETP.GEU.AND P4, PT, |R111|, 1.175494350822287508e-38, PT ;  /* 0x008000006f00780b */ /* 0x000fe20003f8e200 */
[----:B------:R-:W-:Y:S01]  /*3020*/  VIADD R9, R0, 0xc0cafb0d ;  /* 0xc0cafb0d00097836 */ /* 0x000fe20000000000 */
[----:B------:R-:W-:Y:S01]  /*3030*/  FSEL R12, RZ, -23, P3 ;  /* 0xc1b80000ff0c7808 */ /* 0x000fe20001800000 */
[----:B------:R-:W-:Y:S01]  /*3040*/  IMAD.MOV.U32 R35, RZ, RZ, R23 ;  /* 0x000000ffff237224 */ /* 0x000fe200078e0017 */
[----:B------:R-:W-:Y:S01]  /*3050*/  LOP3.LUT R11, R6, 0xff800000, RZ, 0xc0, !PT ;  /* 0xff800000060b7812 */ /* 0x000fe200078ec0ff */
[----:B------:R-:W-:Y:S01]  /*3060*/  IMAD.MOV.U32 R31, RZ, RZ, R17 ;  /* 0x000000ffff1f7224 */ /* 0x000fe200078e0011 */
[----:B------:R-:W-:Y:S01]  /*3070*/  LOP3.LUT R13, R9, 0xff800000, RZ, 0xc0, !PT ;  /* 0xff800000090d7812 */ /* 0x000fe200078ec0ff */
[----:B------:R-:W-:-:S02]  /*3080*/  IMAD.MOV.U32 R23, RZ, RZ, R19 ;  /* 0x000000ffff177224 */ /* 0x000fc400078e0013 */
[----:B------:R-:W-:Y:S01]  /*3090*/  @P1 FMUL R111, R111, 0.25 ;  /* 0x3e8000006f6f1820 */ /* 0x000fe20000400000 */
[----:B------:R-:W-:Y:S01]  /*30a0*/  IMAD R17, R5, 0x200, R10 ;  /* 0x0000020005117824 */ /* 0x000fe200078e020a */
[----:B------:R-:W-:Y:S01]  /*30b0*/  FSEL R9, RZ, -23, P2 ;  /* 0xc1b80000ff097808 */ /* 0x000fe20001000000 */
[----:B------:R-:W-:Y:S01]  /*30c0*/  IMAD.MOV.U32 R19, RZ, RZ, R15 ;  /* 0x000000ffff137224 */ /* 0x000fe200078e000f */
[----:B------:R-:W-:Y:S01]  /*30d0*/  I2FP.F32.S32 R10, R11 ;  /* 0x0000000b000a7245 */ /* 0x000fe20000201400 */
[----:B------:R-:W-:Y:S01]  /*30e0*/  @!P4 FMUL R111, R111, 16777216 ;  /* 0x4b8000006f6fc820 */ /* 0x000fe20000400000 */
[----:B------:R-:W-:Y:S01]  /*30f0*/  I2FP.F32.S32 R15, R13 ;  /* 0x0000000d000f7245 */ /* 0x000fe20000201400 */
[----:B------:R-:W-:Y:S01]  /*3100*/  IMAD.MOV.U32 R41, RZ, RZ, R27 ;  /* 0x000000ffff297224 */ /* 0x000fe200078e001b */
[----:B------:R-:W-:Y:S01]  /*3110*/  FSETP.GT.AND P2, PT, |R112|, 8.50705917302346158658e+37, PT ;  /* 0x7e8000007000780b */ /* 0x000fe20003f44200 */
[----:B------:R-:W-:Y:S01]  /*3120*/  FFMA.FTZ R9, R10, 1.1920928955078125e-07, R9 ;  /* 0x340000000a097823 */ /* 0x000fe20000010009 */
[----:B------:R-:W-:Y:S01]  /*3130*/  FSETP.GEU.AND P3, PT, |R112|, 1.175494350822287508e-38, PT ;  /* 0x008000007000780b */ /* 0x000fe20003f6e200 */
[----:B------:R-:W-:Y:S01]  /*3140*/  FFMA.FTZ R10, R15, 1.1920928955078125e-07, R12 ;  /* 0x340000000f0a7823 */ /* 0x000fe2000001000c */
[----:B------:R-:W-:Y:S01]  /*3150*/  IMAD.MOV.U32 R27, RZ, RZ, R18 ;  /* 0x000000ffff1b7224 */ /* 0x000fe200078e0012 */
[----:B------:R-:W0:Y:S01]  /*3160*/  MUFU.RCP R12, R111 ;  /* 0x0000006f000c7308 */ /* 0x000e220000001000 */
[----:B------:R-:W-:-:S02]  /*3170*/  IMAD.MOV.U32 R43, RZ, RZ, R26 ;  /* 0x000000ffff2b7224 */ /* 0x000fc400078e001a */
[----:B------:R-:W-:Y:S01]  /*3180*/  @P1 FMUL R19, R19, 0.25 ;  /* 0x3e80000013131820 */ /* 0x000fe20000400000 */
[----:B------:R-:W-:Y:S02]  /*3190*/  IMAD.MOV.U32 R37, RZ, RZ, R22 ;  /* 0x000000ffff257224 */ /* 0x000fe400078e0016 */
[----:B------:R-:W-:Y:S01]  /*31a0*/  @P1 FMUL R23, R23, 0.25 ;  /* 0x3e80000017171820 */ /* 0x000fe20000400000 */
[----:B------:R-:W-:Y:S01]  /*31b0*/  @P1 FMUL R27, R27, 0.25 ;  /* 0x3e8000001b1b1820 */ /* 0x000fe20000400000 */
[----:B------:R-:W-:Y:S01]  /*31c0*/  @P1 FMUL R21, R21, 0.25 ;  /* 0x3e80000015151820 */ /* 0x000fe20000400000 */
[----:B------:R-:W-:Y:S01]  /*31d0*/  @P1 FMUL R35, R35, 0.25 ;  /* 0x3e80000023231820 */ /* 0x000fe20000400000 */
[----:B------:R-:W-:Y:S01]  /*31e0*/  @P1 FMUL R37, R37, 0.25 ;  /* 0x3e80000025251820 */ /* 0x000fe20000400000 */
[----:B------:R-:W-:Y:S01]  /*31f0*/  @P1 FMUL R41, R41, 0.25 ;  /* 0x3e80000029291820 */ /* 0x000fe20000400000 */
[----:B------:R-:W-:Y:S01]  /*3200*/  @P1 FMUL R43, R43, 0.25 ;  /* 0x3e8000002b2b1820 */ /* 0x000fe20000400000 */
[----:B------:R-:W-:Y:S01]  /*3210*/  @P2 FMUL R112, R112, 0.25 ;  /* 0x3e80000070702820 */ /* 0x000fe20000400000 */
[----:B------:R-:W-:Y:S01]  /*3220*/  @!P4 FMUL R19, R19, 16777216 ;  /* 0x4b8000001313c820 */ /* 0x000fe20000400000 */
[----:B------:R-:W-:Y:S01]  /*3230*/  @!P4 FMUL R23, R23, 16777216 ;  /* 0x4b8000001717c820 */ /* 0x000fe20000400000 */
[----:B------:R-:W-:Y:S01]  /*3240*/  @!P4 FMUL R27, R27, 16777216 ;  /* 0x4b8000001b1bc820 */ /* 0x000fe20000400000 */
[----:B------:R-:W-:Y:S01]  /*3250*/  @!P4 FMUL R21, R21, 16777216 ;  /* 0x4b8000001515c820 */ /* 0x000fe20000400000 */
[----:B------:R-:W-:Y:S01]  /*3260*/  @!P4 FMUL R35, R35, 16777216 ;  /* 0x4b8000002323c820 */ /* 0x000fe20000400000 */
[----:B------:R-:W-:Y:S01]  /*3270*/  @!P4 FMUL R37, R37, 16777216 ;  /* 0x4b8000002525c820 */ /* 0x000fe20000400000 */
[----:B------:R-:W-:Y:S01]  /*3280*/  @!P4 FMUL R41, R41, 16777216 ;  /* 0x4b8000002929c820 */ /* 0x000fe20000400000 */
[----:B------:R-:W-:Y:S01]  /*3290*/  @!P4 FMUL R43, R43, 16777216 ;  /* 0x4b8000002b2bc820 */ /* 0x000fe20000400000 */
[----:B------:R-:W-:-:S02]  /*32a0*/  IMAD.IADD R6, R14, 0x1, R17 ;  /* 0x000000010e067824 */ /* 0x000fc400078e0211 */
[----:B------:R-:W-:Y:S01]  /*32b0*/  @!P3 FMUL R112, R112, 16777216 ;  /* 0x4b8000007070b820 */ /* 0x000fe20000400000 */
[C---:B0-----:R-:W-:Y:S01]  /*32c0*/  FMUL R14, R12.reuse, R19 ;  /* 0x000000130c0e7220 */ /* 0x041fe20000400000 */
[C---:B------:R-:W-:Y:S01]  /*32d0*/  FMUL R18, R12.reuse, R23 ;  /* 0x000000170c127220 */ /* 0x040fe20000400000 */
[C---:B------:R-:W-:Y:S01]  /*32e0*/  FMUL R19, R12.reuse, R27 ;  /* 0x0000001b0c137220 */ /* 0x040fe20000400000 */
[C---:B------:R-:W-:Y:S01]  /*32f0*/  FMUL R15, R12.reuse, R21 ;  /* 0x000000150c0f7220 */ /* 0x040fe20000400000 */
[C---:B------:R-:W-:Y:S01]  /*3300*/  FMUL R22, R12.reuse, R35 ;  /* 0x000000230c167220 */ /* 0x040fe20000400000 */
[C---:B------:R-:W-:Y:S01]  /*3310*/  FMUL R23, R12.reuse, R37 ;  /* 0x000000250c177220 */ /* 0x040fe20000400000 */
[C---:B------:R-:W-:Y:S01]  /*3320*/  FMUL R26, R12.reuse, R41 ;  /* 0x000000290c1a7220 */ /* 0x040fe20000400000 */
[----:B------:R-:W-:Y:S01]  /*3330*/  FMUL R27, R12, R43 ;  /* 0x0000002b0c1b7220 */ /* 0x000fe20000400000 */
[----:B------:R-:W-:Y:S01]  /*3340*/  @P2 FMUL R25, R25, 0.25 ;  /* 0x3e80000019192820 */ /* 0x000fe20000400000 */
[----:B------:R-:W0:Y:S01]  /*3350*/  MUFU.RCP R12, R112 ;  /* 0x00000070000c7308 */ /* 0x000e220000001000 */
        /* <DEDUP_REMOVED lines=15> */
[----:B------:R-:W-:Y:S01]  /*3450*/  LEA.HI R5, R5, R16, RZ, 0x1f ;  /* 0x0000001005057211 */ /* 0x000fe200078ff8ff */
        /* <DEDUP_REMOVED lines=8> */
[----:B------:R-:W-:Y:S01]  /*34e0*/  F2FP.SATFINITE.E4M3.F32.PACK_AB_MERGE_C R26, R26, R27, RZ ;  /* 0x0000001b1a1a723e */ /* 0x000fe200048070ff */
[----:B------:R-:W-:Y:S01]  /*34f0*/  IMAD.IADD R11, R8, 0x1, -R11 ;  /* 0x00000001080b7824 */ /* 0x000fe200078e0a0b */
[----:B------:R-:W-:Y:S01]  /*3500*/  F2FP.SATFINITE.E4M3.F32.PACK_AB_MERGE_C R28, R28, R29, RZ ;  /* 0x0000001d1c1c723e */ /* 0x000fe200048070ff */
[----:B------:R-:W-:Y:S01]  /*3510*/  IMAD.MOV.U32 R32, RZ, RZ, 0x3dc6b27f ;  /* 0x3dc6b27fff207424 */ /* 0x000fe200078e00ff */
[----:B------:R-:W-:Y:S01]  /*3520*/  F2FP.SATFINITE.E4M3.F32.PACK_AB_MERGE_C R24, R24, R25, RZ ;  /* 0x000000191818723e */ /* 0x000fe200048070ff */
[----:B------:R-:W-:Y:S01]  /*3530*/  FADD R11, R11, -1 ;  /* 0xbf8000000b0b7421 */ /* 0x000fe20000000000 */
[----:B------:R-:W-:Y:S01]  /*3540*/  F2FP.SATFINITE.E4M3.F32.PACK_AB_MERGE_C R22, R22, R23, RZ ;  /* 0x000000171616723e */ /* 0x000fe200048070ff */
[----:B------:R-:W-:Y:S01]  /*3550*/  IMAD.IADD R13, R0, 0x1, -R13 ;  /* 0x00000001000d7824 */ /* 0x000fe200078e0a0d */
[----:B------:R-:W-:Y:S01]  /*3560*/  F2FP.SATFINITE.E4M3.F32.PACK_AB_MERGE_C R20, R20, R21, RZ ;  /* 0x000000151414723e */ /* 0x000fe200048070ff */
[----:B------:R-:W-:Y:S01]  /*3570*/  FFMA.FTZ R12, R11, R32, -0.16845393180847167969 ;  /* 0xbe2c7f300b0c7423 */ /* 0x000fe20000010020 */
[----:B------:R-:W-:Y:S01]  /*3580*/  F2FP.SATFINITE.E4M3.F32.PACK_AB_MERGE_C R18, R18, R19, RZ ;  /* 0x000000131212723e */ /* 0x000fe200048070ff */
[----:B------:R-:W-:Y:S01]  /*3590*/  FADD R13, R13, -1 ;  /* 0xbf8000000d0d7421 */ /* 0x000fe20000000000 */
[----:B------:R-:W-:Y:S01]  /*35a0*/  LOP3.LUT R28, R28, 0xffff, RZ, 0xc0, !PT ;  /* 0x0000ffff1c1c7812 */ /* 0x000fe200078ec0ff */
[C---:B------:R-:W-:Y:S01]  /*35b0*/  FFMA.FTZ R12, R11.reuse, R12, 0.1716887056827545166 ;  /* 0x3e2fcf2a0b0c7423 */ /* 0x040fe2000001000c */
[----:B------:R-:W-:Y:S01]  /*35c0*/  LOP3.LUT R25, R26, 0xffff, RZ, 0xc0, !PT ;  /* 0x0000ffff1a197812 */ /* 0x000fe200078ec0ff */
[----:B------:R-:W-:Y:S01]  /*35d0*/  BAR.SYNC.DEFER_BLOCKING 0x0 ;  /* 0x0000000000007b1d */ /* 0x000fe20000010000 */
[----:B------:R-:W-:Y:S01]  /*35e0*/  LOP3.LUT R20, R20, 0xffff, RZ, 0xc0, !PT ;  /* 0x0000ffff14147812 */ /* 0x000fe200078ec0ff */
[----:B------:R-:W-:Y:S01]  /*35f0*/  FFMA.FTZ R12, R11, R12, -0.17900948226451873779 ;  /* 0xbe374e430b0c7423 */ /* 0x000fe2000001000c */
[----:B------:R-:W-:-:S02]  /*3600*/  LOP3.LUT R30, R18, 0xffff, RZ, 0xc0, !PT ;  /* 0x0000ffff121e7812 */ /* 0x000fc400078ec0ff */
[----:B------:R-:W-:Y:S01]  /*3610*/  LOP3.LUT R23, R24, 0xffff, RZ, 0xc0, !PT ;  /* 0x0000ffff18177812 */ /* 0x000fe200078ec0ff */
[C---:B------:R-:W-:Y:S01]  /*3620*/  FFMA.FTZ R12, R11.reuse, R12, 0.20512372255325317383 ;  /* 0x3e520bf40b0c7423 */ /* 0x040fe2000001000c */
[----:B------:R-:W-:Y:S01]  /*3630*/  LOP3.LUT R22, R22, 0xffff, RZ, 0xc0, !PT ;  /* 0x0000ffff16167812 */ /* 0x000fe200078ec0ff */
[----:B------:R-:W0:Y:S01]  /*3640*/  LDC R36, c[0x0][0x3e8] ;  /* 0x0000fa00ff247b82 */ /* 0x000e220000000800 */
[----:B------:R-:W-:Y:S01]  /*3650*/  F2FP.SATFINITE.E4M3.F32.PACK_AB_MERGE_C R19, R16, R17, RZ ;  /* 0x000000111013723e */ /* 0x000fe200048070ff */
[C---:B------:R-:W-:Y:S01]  /*3660*/  FFMA.FTZ R12, R11.reuse, R12, -0.24046532809734344482 ;  /* 0xbe763c8b0b0c7423 */ /* 0x040fe2000001000c */
[----:B------:R-:W-:Y:S01]  /*3670*/  F2FP.SATFINITE.E4M3.F32.PACK_AB_MERGE_C R21, R14, R15, RZ ;  /* 0x0000000f0e15723e */ /* 0x000fe200048070ff */
[----:B------:R-:W1:Y:S01]  /*3680*/  LDCU.64 UR4, c[0x0][0x3e0] ;  /* 0x00007c00ff0477ac */ /* 0x000e620008000a00 */
[--C-:B------:R-:W-:Y:S01]  /*3690*/  PRMT R15, R20, 0x3340, R1.reuse ;  /* 0x00003340140f7816 */ /* 0x100fe20000000001 */
[C---:B------:R-:W-:Y:S01]  /*36a0*/  FFMA.FTZ R12, R11.reuse, R12, 0.28857114911079406738 ;  /* 0x3e93bf990b0c7423 */ /* 0x040fe2000001000c */
[----:B------:R-:W-:Y:S01]  /*36b0*/  PRMT R17, R30, 0x3340, R1 ;  /* 0x000033401e117816 */ /* 0x000fe20000000001 */
[----:B------:R-:W2:Y:S01]  /*36c0*/  LDC.64 R42, c[0x0][0x398] ;  /* 0x0000e600ff2a7b82 */ /* 0x000ea20000000a00 */
[----:B------:R-:W-:Y:S01]  /*36d0*/  PRMT R14, R28, 0x3340, R23 ;  /* 0x000033401c0e7816 */ /* 0x000fe20000000017 */
[----:B------:R-:W-:Y:S01]  /*36e0*/  FFMA.FTZ R12, R11, R12, -0.36067417263984680176 ;  /* 0xbeb8aa490b0c7423 */ /* 0x000fe2000001000c */
[----:B------:R-:W-:-:S02]  /*36f0*/  PRMT R16, R25, 0x3340, R22 ;  /* 0x0000334019107816 */ /* 0x000fc40000000016 */
[----:B------:R-:W-:Y:S01]  /*3700*/  PRMT R18, R14, 0x5410, R15 ;  /* 0x000054100e127816 */ /* 0x000fe2000000000f */
[----:B------:R-:W-:Y:S01]  /*3710*/  FFMA.FTZ R14, R13, R32, -0.16845393180847167969 ;  /* 0xbe2c7f300d0e7423 */ /* 0x000fe20000010020 */
[----:B------:R-:W-:Y:S01]  /*3720*/  PRMT R26, R16, 0x5410, R17 ;  /* 0x00005410101a7816 */ /* 0x000fe20000000011 */
[----:B------:R-:W-:Y:S01]  /*3730*/  FFMA.FTZ R12, R11, R12, 0.48089820146560668945 ;  /* 0x3ef6384a0b0c7423 */ /* 0x000fe2000001000c */
[----:B------:R-:W-:Y:S01]  /*3740*/  SHF.R.U32.HI R16, RZ, 0x8, R23 ;  /* 0x00000008ff107819 */ /* 0x000fe20000011617 */
[----:B------:R-:W-:Y:S01]  /*3750*/  FFMA.FTZ R14, R13, R14, 0.1716887056827545166 ;  /* 0x3e2fcf2a0d0e7423 */ /* 0x000fe2000001000e */
[----:B------:R-:W-:Y:S01]  /*3760*/  SHF.R.U32.HI R15, RZ, 0x8, R28 ;  /* 0x00000008ff0f7819 */ /* 0x000fe2000001161c */
[----:B------:R-:W-:Y:S01]  /*3770*/  FFMA.FTZ R12, R11, R12, -0.72134751081466674805 ;  /* 0xbf38aa3b0b0c7423 */ /* 0x000fe2000001000c */
[----:B------:R-:W-:Y:S01]  /*3780*/  SHF.R.U32.HI R17, RZ, 0x8, R20 ;  /* 0x00000008ff117819 */ /* 0x000fe20000011614 */
[----:B------:R-:W-:Y:S01]  /*3790*/  FFMA.FTZ R14, R13, R14, -0.17900948226451873779 ;  /* 0xbe374e430d0e7423 */ /* 0x000fe2000001000e */
[----:B------:R-:W-:Y:S01]  /*37a0*/  LOP3.LUT R16, R16, 0xffff, RZ, 0xc0, !PT ;  /* 0x0000ffff10107812 */ /* 0x000fe200078ec0ff */
[----:B------:R-:W-:Y:S01]  /*37b0*/  FMUL R12, R11, R12 ;  /* 0x0000000c0b0c7220 */ /* 0x000fe20000400000 */
[----:B------:R-:W-:Y:S01]  /*37c0*/  LOP3.LUT R15, R15, 0xffff, RZ, 0xc0, !PT ;  /* 0x0000ffff0f0f7812 */ /* 0x000fe200078ec0ff */
[----:B------:R-:W-:Y:S01]  /*37d0*/  FFMA.FTZ R14, R13, R14, 0.20512372255325317383 ;  /* 0x3e520bf40d0e7423 */ /* 0x000fe2000001000e */
[----:B------:R-:W-:Y:S01]  /*37e0*/  LOP3.LUT R17, R17, 0xffff, RZ, 0xc0, !PT ;  /* 0x0000ffff11117812 */ /* 0x000fe200078ec0ff */
[----:B------:R-:W-:Y:S01]  /*37f0*/  FMUL R12, R11, R12 ;  /* 0x0000000c0b0c7220 */ /* 0x000fe20000400000 */
[----:B------:R-:W-:Y:S01]  /*3800*/  PRMT R20, R15, 0x3340, R16 ;  /* 0x000033400f147816 */ /* 0x000fe20000000010 */
[----:B------:R-:W-:Y:S01]  /*3810*/  FFMA.FTZ R14, R13, R14, -0.24046532809734344482 ;  /* 0xbe763c8b0d0e7423 */ /* 0x000fe2000001000e */
[----:B------:R-:W-:Y:S01]  /*3820*/  PRMT R23, R17, 0x3340, R2 ;  /* 0x0000334011177816 */ /* 0x000fe20000000002 */
[----:B------:R-:W-:Y:S01]  /*3830*/  FFMA.FTZ R12, R11, 1.4426950216293334961, R12 ;  /* 0x3fb8aa3b0b0c7823 */ /* 0x000fe2000001000c */
[----:B------:R-:W-:Y:S01]  /*3840*/  SHF.R.U32.HI R15, RZ, 0x8, R25 ;  /* 0x00000008ff0f7819 */ /* 0x000fe20000011619 */
[C---:B------:R-:W-:Y:S01]  /*3850*/  FFMA.FTZ R14, R13.reuse, R14, 0.28857114911079406738 ;  /* 0x3e93bf990d0e7423 */ /* 0x040fe2000001000e */
[----:B------:R-:W-:Y:S01]  /*3860*/  SHF.R.U32.HI R16, RZ, 0x8, R22 ;  /* 0x00000008ff107819 */ /* 0x000fe20000011616 */
[----:B-1----:R-:W-:Y:S01]  /*3870*/  UIMAD UR4, UR7, UR4, URZ ;  /* 0x00000004070472a4 */ /* 0x002fe2000f8e02ff */
[----:B------:R-:W-:Y:S01]  /*3880*/  SHF.R.U32.HI R17, RZ, 0x8, R30 ;  /* 0x00000008ff117819 */ /* 0x000fe2000001161e */
[----:B------:R-:W-:Y:S01]  /*3890*/  FFMA.FTZ R14, R13, R14, -0.36067417263984680176 ;  /* 0xbeb8aa490d0e7423 */ /* 0x000fe2000001000e */
[----:B------:R-:W-:Y:S01]  /*38a0*/  LOP3.LUT R16, R16, 0xffff, RZ, 0xc0, !PT ;  /* 0x0000ffff10107812 */ /* 0x000fe200078ec0ff */
[----:B------:R-:W1:Y:S01]  /*38b0*/  LDC.64 R74, c[0x0][0x3a0] ;  /* 0x0000e800ff4a7b82 */ /* 0x000e620000000a00 */
[----:B------:R-:W-:Y:S01]  /*38c0*/  LOP3.LUT R15, R15, 0xffff, RZ, 0xc0, !PT ;  /* 0x0000ffff0f0f7812 */ /* 0x000fe200078ec0ff */
[----:B------:R-:W-:Y:S01]  /*38d0*/  FFMA.FTZ R14, R13, R14, 0.48089820146560668945 ;  /* 0x3ef6384a0d0e7423 */ /* 0x000fe2000001000e */
[----:B------:R-:W-:-:S02]  /*38e0*/  LOP3.LUT R17, R17, 0xffff, RZ, 0xc0, !PT ;  /* 0x0000ffff11117812 */ /* 0x000fc400078ec0ff */
[----:B------:R-:W-:Y:S01]  /*38f0*/  PRMT R15, R15, 0x3340, R16 ;  /* 0x000033400f0f7816 */ /* 0x000fe20000000010 */
[----:B------:R-:W-:Y:S01]  /*3900*/  FFMA.FTZ R14, R13, R14, -0.72134751081466674805 ;  /* 0xbf38aa3b0d0e7423 */ /* 0x000fe2000001000e */
[----:B------:R-:W-:Y:S02]  /*3910*/  PRMT R16, R17, 0x3340, R2 ;  /* 0x0000334011107816 */ /* 0x000fe40000000002 */
[----:B------:R-:W-:Y:S01]  /*3920*/  PRMT R20, R20, 0x5410, R23 ;  /* 0x0000541014147816 */ /* 0x000fe20000000017 */
[----:B------:R-:W-:Y:S01]  /*3930*/  FMUL R14, R13, R14 ;  /* 0x0000000e0d0e7220 */ /* 0x000fe20000400000 */
[----:B------:R-:W-:Y:S02]  /*3940*/  LOP3.LUT R19, R19, 0xffff, RZ, 0xc0, !PT ;  /* 0x0000ffff13137812 */ /* 0x000fe400078ec0ff */
[----:B------:R-:W-:Y:S01]  /*3950*/  PRMT R16, R15, 0x5410, R16 ;  /* 0x000054100f107816 */ /* 0x000fe20000000010 */
[----:B------:R-:W-:Y:S01]  /*3960*/  FMUL R14, R13, R14 ;  /* 0x0000000e0d0e7220 */ /* 0x000fe20000400000 */
[----:B------:R-:W-:Y:S01]  /*3970*/  LOP3.LUT R21, R21, 0xffff, RZ, 0xc0, !PT ;  /* 0x0000ffff15157812 */ /* 0x000fe200078ec0ff */
[----:B0-----:R-:W-:Y:S01]  /*3980*/  IMAD R15, R2, R36, RZ ;  /* 0x00000024020f7224 */ /* 0x001fe200078e02ff */
[--C-:B------:R-:W-:Y:S01]  /*3990*/  PRMT R24, R18, 0x4210, R19.reuse ;  /* 0x0000421012187816 */ /* 0x100fe20000000013 */
[----:B------:R-:W-:Y:S01]  /*39a0*/  FADD R2, R9, R12 ;  /* 0x0000000c09027221 */ /* 0x000fe20000000000 */
[----:B------:R-:W-:Y:S01]  /*39b0*/  PRMT R25, R20, 0x5210, R19 ;  /* 0x0000521014197816 */ /* 0x000fe20000000013 */
[----:B------:R-:W-:Y:S01]  /*39c0*/  FFMA.FTZ R13, R13, 1.4426950216293334961, R14 ;  /* 0x3fb8aa3b0d0d7823 */ /* 0x000fe2000001000e */
[--C-:B------:R-:W-:Y:S01]  /*39d0*/  PRMT R26, R26, 0x4210, R21.reuse ;  /* 0x000042101a1a7816 */ /* 0x100fe20000000015 */
[----:B------:R-:W-:Y:S01]  /*39e0*/  IMAD R9, R3, UR5, RZ ;  /* 0x0000000503097c24 */ /* 0x000fe2000f8e02ff */
[----:B------:R-:W-:Y:S01]  /*39f0*/  PRMT R27, R16, 0x5210, R21 ;  /* 0x00005210101b7816 */ /* 0x000fe20000000015 */
[----:B------:R-:W-:Y:S01]  /*3a00*/  IMAD R17, R36, 0x2, R15 ;  /* 0x0000000224117824 */ /* 0x000fe200078e020f */
[----:B------:R-:W-:Y:S01]  /*3a10*/  ISETP.GE.U32.AND P2, PT, R8, 0x7f800000, PT ;  /* 0x7f8000000800780c */ /* 0x000fe20003f46070 */
[----:B------:R-:W-:Y:S01]  /*3a20*/  FADD R44, R10, R13 ;  /* 0x0000000d0a2c7221 */ /* 0x000fe20000000000 */
[----:B------:R-:W-:Y:S01]  /*3a30*/  ISETP.GE.U32.AND P3, PT, R0, 0x7f800000, PT ;  /* 0x7f8000000000780c */ /* 0x000fe20003f66070 */
[----:B------:R0:W-:Y:S01]  /*3a40*/  STSM.16.M88.4 [R6], R24 ;  /* 0x0000001806007844 */ /* 0x0001e20000000200 */
[----:B------:R-:W-:Y:S01]  /*3a50*/  BAR.SYNC.DEFER_BLOCKING 0x0 ;  /* 0x0000000000007b1d */ /* 0x000fe20000010000 */
[----:B------:R-:W-:Y:S01]  /*3a60*/  FSETP.NEU.AND P1, PT, R8, RZ, PT ;  /* 0x000000ff0800720b */ /* 0x000fe20003f2d000 */
[----:B------:R-:W-:Y:S01]  /*3a70*/  USHF.R.S32.HI UR5, URZ, 0x1f, UR4 ;  /* 0x0000001fff057899 */ /* 0x000fe20008011404 */
[----:B------:R-:W-:Y:S01]  /*3a80*/  IMAD R18, R36, 0x2, R17 ;  /* 0x0000000224127824 */ /* 0x000fe200078e0211 */
[----:B------:R-:W-:-:S05]  /*3a90*/  SHF.R.S32.HI R10, RZ, 0x1f, R9 ;  /* 0x0000001fff0a7819 */ /* 0x000fca0000011409 */
[----:B------:R-:W-:Y:S01]  /*3aa0*/  @P2 IMAD.MOV.U32 R11, RZ, RZ, 0x7f800000 ;  /* 0x7f800000ff0b2424 */ /* 0x000fe200078e00ff */
[----:B--2---:R-:W-:Y:S01]  /*3ab0*/  IADD3 R42, P4, P5, R9, UR4, R42 ;  /* 0x00000004092a7c10 */ /* 0x004fe2000fd9e02a */
[----:B------:R-:W-:Y:S01]  /*3ac0*/  IMAD R19, R36, 0x2, R18 ;  /* 0x0000000224137824 */ /* 0x000fe200078e0212 */
[----:B------:R-:W2:Y:S01]  /*3ad0*/  LDCU UR4, c[0x0][0x3ec] ;  /* 0x00007d80ff0477ac */ /* 0x000ea20008000800 */
[----:B------:R-:W-:Y:S01]  /*3ae0*/  @P2 FFMA.FTZ R2, R8, R11, +INF ;  /* 0x7f80000008022423 */ /* 0x000fe2000001000b */
[----:B------:R-:W-:Y:S01]  /*3af0*/  @P3 IMAD.MOV.U32 R11, RZ, RZ, 0x7f800000 ;  /* 0x7f800000ff0b3424 */ /* 0x000fe200078e00ff */
[----:B------:R-:W-:Y:S01]  /*3b00*/  LEA R8, R4, UR6, 0x4 ;  /* 0x0000000604087c11 */ /* 0x000fe2000f8e20ff */
[----:B------:R-:W-:Y:S01]  /*3b10*/  IMAD R21, R36, 0x2, R19 ;  /* 0x0000000224157824 */ /* 0x000fe200078e0213 */
[----:B------:R-:W-:Y:S01]  /*3b20*/  IADD3.X R43, PT, PT, R10, UR5, R43, P4, P5 ;  /* 0x000000050a2b7c10 */ /* 0x000fe2000a7ea42b */
[C---:B------:R-:W-:Y:S01]  /*3b30*/  @P3 FFMA.FTZ R44, R0.reuse, R11, +INF ;  /* 0x7f800000002c3423 */ /* 0x040fe2000001000b */
[----:B------:R-:W-:Y:S01]  /*3b40*/  FSETP.NEU.AND P2, PT, R0, RZ, PT ;  /* 0x000000ff0000720b */ /* 0x000fe20003f4d000 */
[----:B0-----:R-:W-:Y:S01]  /*3b50*/  IMAD R6, R36, 0x2, R21 ;  /* 0x0000000224067824 */ /* 0x001fe200078e0215 */
[----:B------:R-:W-:-:S02]  /*3b60*/  IADD3 R12, P3, PT, R15, R42, RZ ;  /* 0x0000002a0f0c7210 */ /* 0x000fc40007f7e0ff */
[-C--:B------:R-:W-:Y:S01]  /*3b70*/  IADD3 R14, P4, PT, R17, R42.reuse, RZ ;  /* 0x0000002a110e7210 */ /* 0x080fe20007f9e0ff */
[----:B------:R-:W-:Y:S01]  /*3b80*/  IMAD R0, R36, 0x2, R6 ;  /* 0x0000000224007824 */ /* 0x000fe200078e0206 */
[-C--:B------:R-:W-:Y:S01]  /*3b90*/  IADD3 R16, P5, PT, R18, R42.reuse, RZ ;  /* 0x0000002a12107210 */ /* 0x080fe20007fbe0ff */
[----:B------:R-:W0:Y:S02]  /*3ba0*/  LDS.128 R8, [R8] ;  /* 0x0000000008087984 */ /* 0x000e240000000c00 */
[C---:B------:R-:W-:Y:S01]  /*3bb0*/  IMAD R4, R36.reuse, 0x2, R0 ;  /* 0x0000000224047824 */ /* 0x040fe200078e0200 */
[-C--:B------:R-:W-:Y:S01]  /*3bc0*/  LEA.HI.X.SX32 R13, R15, R43.reuse, 0x1, P3 ;  /* 0x0000002b0f0d7211 */ /* 0x080fe200018f0eff */
[----:B--2---:R-:W-:Y:S01]  /*3bd0*/  UIMAD UR4, UR7, UR4, URZ ;  /* 0x00000004070472a4 */ /* 0x004fe2000f8e02ff */
[-C--:B------:R-:W-:Y:S01]  /*3be0*/  LEA.HI.X.SX32 R15, R17, R43.reuse, 0x1, P4 ;  /* 0x0000002b110f7211 */ /* 0x080fe200020f0eff */
[----:B------:R-:W-:Y:S01]  /*3bf0*/  IMAD R29, R36, 0x2, R4 ;  /* 0x00000002241d7824 */ /* 0x000fe200078e0204 */
[-C--:B------:R-:W-:Y:S01]  /*3c00*/  LEA.HI.X.SX32 R17, R18, R43.reuse, 0x1, P5 ;  /* 0x0000002b12117211 */ /* 0x080fe200028f0eff */
[----:B------:R-:W-:Y:S01]  /*3c10*/  USHF.L.U32 UR7, UR4, 0x2, URZ ;  /* 0x0000000204077899 */ /* 0x000fe200080006ff */
[-C--:B------:R-:W-:Y:S01]  /*3c20*/  IADD3 R22, P5, PT, R6, R42.reuse, RZ ;  /* 0x0000002a06167210 */ /* 0x080fe20007fbe0ff */
[----:B------:R-:W-:Y:S01]  /*3c30*/  IMAD R31, R36, 0x2, R29 ;  /* 0x00000002241f7824 */ /* 0x000fe200078e021d */
[-C--:B------:R-:W-:Y:S01]  /*3c40*/  IADD3 R18, P3, PT, R19, R42.reuse, RZ ;  /* 0x0000002a13127210 */ /* 0x080fe20007f7e0ff */
[----:B------:R-:W-:Y:S01]  /*3c50*/  UIMAD.WIDE UR4, UR4, 0x4, URZ ;  /* 0x00000004040478a5 */ /* 0x000fe2000f8e02ff */
[----:B------:R-:W-:Y:S01]  /*3c60*/  LEA.HI.X.SX32 R23, R6, R43, 0x1, P5 ;  /* 0x0000002b06177211 */ /* 0x000fe200028f0eff */
[----:B------:R-:W-:Y:S01]  /*3c70*/  IMAD R33, R36, 0x2, R31 ;  /* 0x0000000224217824 */ /* 0x000fe200078e021f */
[----:B------:R-:W-:-:S02]  /*3c80*/  IADD3 R20, P4, PT, R21, R42, RZ ;  /* 0x0000002a15147210 */ /* 0x000fc40007f9e0ff */
[-C--:B------:R-:W-:Y:S01]  /*3c90*/  LEA.HI.X.SX32 R19, R19, R43.reuse, 0x1, P3 ;  /* 0x0000002b13137211 */ /* 0x080fe200018f0eff */
[----:B------:R-:W-:Y:S01]  /*3ca0*/  IMAD R6, R36, 0x2, R33 ;  /* 0x0000000224067824 */ /* 0x000fe200078e0221 */
[-C--:B------:R-:W-:Y:S02]  /*3cb0*/  IADD3 R24, P3, PT, R0, R42.reuse, RZ ;  /* 0x0000002a00187210 */ /* 0x080fe40007f7e0ff */
[-C--:B------:R-:W-:Y:S01]  /*3cc0*/  LEA.HI.X.SX32 R21, R21, R43.reuse, 0x1, P4 ;  /* 0x0000002b15157211 */ /* 0x080fe200020f0eff */
[----:B------:R-:W-:Y:S01]  /*3cd0*/  IMAD R37, R36, 0x2, R6 ;  /* 0x0000000224257824 */ /* 0x000fe200078e0206 */
[CC--:B------:R-:W-:Y:S02]  /*3ce0*/  IADD3 R28, P5, PT, R29.reuse, R42.reuse, RZ ;  /* 0x0000002a1d1c7210 */ /* 0x0c0fe40007fbe0ff */
[----:B------:R-:W-:Y:S02]  /*3cf0*/  IADD3 R26, P4, PT, R4, R42, RZ ;  /* 0x0000002a041a7210 */ /* 0x000fe40007f9e0ff */
[-C--:B------:R-:W-:Y:S01]  /*3d00*/  LEA.HI.X.SX32 R25, R0, R43.reuse, 0x1, P3 ;  /* 0x0000002b00197211 */ /* 0x080fe200018f0eff */
[----:B------:R-:W-:Y:S01]  /*3d10*/  IMAD R0, R36, 0x2, R37 ;  /* 0x0000000224007824 */ /* 0x000fe200078e0225 */
[----:B------:R-:W-:-:S02]  /*3d20*/  LEA.HI.X.SX32 R29, R29, R43, 0x1, P5 ;  /* 0x0000002b1d1d7211 */ /* 0x000fc400028f0eff */
[-C--:B------:R-:W-:Y:S01]  /*3d30*/  LEA.HI.X.SX32 R27, R4, R43.reuse, 0x1, P4 ;  /* 0x0000002b041b7211 */ /* 0x080fe200020f0eff */
[----:B------:R-:W-:Y:S01]  /*3d40*/  IMAD R4, R36, 0x2, R0 ;  /* 0x0000000224047824 */ /* 0x000fe200078e0200 */
[CC--:B------:R-:W-:Y:S02]  /*3d50*/  IADD3 R34, P5, PT, R6.reuse, R42.reuse, RZ ;  /* 0x0000002a06227210 */ /* 0x0c0fe40007fbe0ff */
[-C--:B------:R-:W-:Y:S02]  /*3d60*/  IADD3 R30, P3, PT, R31, R42.reuse, RZ ;  /* 0x0000002a1f1e7210 */ /* 0x080fe40007f7e0ff */
[----:B------:R-:W-:Y:S02]  /*3d70*/  IADD3 R32, P4, PT, R33, R42, RZ ;  /* 0x0000002a21207210 */ /* 0x000fe40007f9e0ff */
[----:B------:R-:W-:Y:S01]  /*3d80*/  LEA.HI.X.SX32 R35, R6, R43, 0x1, P5 ;  /* 0x0000002b06237211 */ /* 0x000fe200028f0eff */
[----:B------:R-:W-:Y:S01]  /*3d90*/  IMAD R6, R36, 0x2, R4 ;  /* 0x0000000224067824 */ /* 0x000fe200078e0204 */
[----:B0-----:R-:W-:-:S02]  /*3da0*/  PRMT R73, R8, 0x7770, RZ ;  /* 0x0000777008497816 */ /* 0x001fc400000000ff */
[----:B------:R-:W-:Y:S02]  /*3db0*/  PRMT R71, R9, 0x7770, RZ ;  /* 0x0000777009477816 */ /* 0x000fe400000000ff */
[----:B------:R-:W-:Y:S01]  /*3dc0*/  PRMT R69, R10, 0x7770, RZ ;  /* 0x000077700a457816 */ /* 0x000fe200000000ff */
[----:B------:R-:W-:Y:S01]  /*3dd0*/  STG.E.U8 desc[UR10][R12.64], R73 ;  /* 0x000000490c007986 */ /* 0x000fe2000c10110a */
[C---:B------:R-:W-:Y:S02]  /*3de0*/  PRMT R45, R11.reuse, 0x7773, RZ ;  /* 0x000077730b2d7816 */ /* 0x040fe400000000ff */
[C---:B------:R-:W-:Y:S01]  /*3df0*/  PRMT R53, R11.reuse, 0x7772, RZ ;  /* 0x000077720b357816 */ /* 0x040fe200000000ff */
[----:B------:R-:W-:Y:S01]  /*3e00*/  STG.E.U8 desc[UR10][R14.64], R71 ;  /* 0x000000470e007986 */ /* 0x000fe2000c10110a */
[C---:B------:R-:W-:Y:S02]  /*3e10*/  PRMT R63, R11.reuse, 0x7771, RZ ;  /* 0x000077710b3f7816 */ /* 0x040fe400000000ff */
[----:B------:R-:W-:Y:S01]  /*3e20*/  PRMT R11, R11, 0x7770, RZ ;  /* 0x000077700b0b7816 */ /* 0x000fe200000000ff */
[----:B------:R-:W-:Y:S01]  /*3e30*/  STG.E.U8 desc[UR10][R16.64], R69 ;  /* 0x0000004510007986 */ /* 0x000fe2000c10110a */
[----:B------:R-:W-:-:S02]  /*3e40*/  PRMT R67, R8, 0x7771, RZ ;  /* 0x0000777108437816 */ /* 0x000fc400000000ff */
[C---:B------:R-:W-:Y:S01]  /*3e50*/  PRMT R49, R9.reuse, 0x7773, RZ ;  /* 0x0000777309317816 */ /* 0x040fe200000000ff */
[----:B------:R-:W-:Y:S01]  /*3e60*/  STG.E.U8 desc[UR10][R18.64], R11 ;  /* 0x0000000b12007986 */ /* 0x000fe2000c10110a */
[C---:B------:R-:W-:Y:S02]  /*3e70*/  PRMT R57, R9.reuse, 0x7772, RZ ;  /* 0x0000777209397816 */ /* 0x040fe400000000ff */
[----:B------:R-:W-:Y:S01]  /*3e80*/  PRMT R65, R9, 0x7771, RZ ;  /* 0x0000777109417816 */ /* 0x000fe200000000ff */
[----:B------:R-:W-:Y:S01]  /*3e90*/  STG.E.U8 desc[UR10][R20.64], R67 ;  /* 0x0000004314007986 */ /* 0x000fe2000c10110a */
[----:B------:R-:W-:Y:S02]  /*3ea0*/  PRMT R9, R10, 0x7771, RZ ;  /* 0x000077710a097816 */ /* 0x000fe400000000ff */
[-C--:B------:R-:W-:Y:S01]  /*3eb0*/  LEA.HI.X.SX32 R31, R31, R43.reuse, 0x1, P3 ;  /* 0x0000002b1f1f7211 */ /* 0x080fe200018f0eff */
[----:B------:R-:W-:Y:S01]  /*3ec0*/  STG.E.U8 desc[UR10][R22.64], R65 ;  /* 0x0000004116007986 */ /* 0x000fe2000c10110a */
[----:B------:R-:W-:-:S02]  /*3ed0*/  LEA.HI.X.SX32 R33, R33, R43, 0x1, P4 ;  /* 0x0000002b21217211 */ /* 0x000fc400020f0eff */
[-C--:B------:R-:W-:Y:S01]  /*3ee0*/  IADD3 R36, P3, PT, R37, R42.reuse, RZ ;  /* 0x0000002a25247210 */ /* 0x080fe20007f7e0ff */
[----:B------:R0:W-:Y:S01]  /*3ef0*/  STG.E.U8 desc[UR10][R24.64], R9 ;  /* 0x0000000918007986 */ /* 0x0001e2000c10110a */
[----:B------:R-:W-:Y:S02]  /*3f00*/  PRMT R59, R8, 0x7772, RZ ;  /* 0x00007772083b7816 */ /* 0x000fe400000000ff */
[-C--:B------:R-:W-:Y:S01]  /*3f10*/  IADD3 R38, P4, PT, R0, R42.reuse, RZ ;  /* 0x0000002a00267210 */ /* 0x080fe20007f9e0ff */
[----:B------:R2:W-:Y:S01]  /*3f20*/  STG.E.U8 desc[UR10][R26.64], R63 ;  /* 0x0000003f1a007986 */ /* 0x0005e2000c10110a */
[-C--:B------:R-:W-:Y:S02]  /*3f30*/  IADD3 R40, P5, PT, R4, R42.reuse, RZ ;  /* 0x0000002a04287210 */ /* 0x080fe40007fbe0ff */
[----:B------:R-:W-:Y:S01]  /*3f40*/  PRMT R55, R10, 0x7772, RZ ;  /* 0x000077720a377816 */ /* 0x000fe200000000ff */
[----:B------:R2:W-:Y:S01]  /*3f50*/  STG.E.U8 desc[UR10][R28.64], R59 ;  /* 0x0000003b1c007986 */ /* 0x0005e2000c10110a */
[----:B------:R-:W-:-:S02]  /*3f60*/  IADD3 R42, P6, PT, R6, R42, RZ ;  /* 0x0000002a062a7210 */ /* 0x000fc40007fde0ff */
[-C--:B------:R-:W-:Y:S01]  /*3f70*/  LEA.HI.X.SX32 R37, R37, R43.reuse, 0x1, P3 ;  /* 0x0000002b25257211 */ /* 0x080fe200018f0eff */
[----:B------:R2:W-:Y:S01]  /*3f80*/  STG.E.U8 desc[UR10][R30.64], R57 ;  /* 0x000000391e007986 */ /* 0x0005e2000c10110a */
[----:B------:R-:W-:Y:S02]  /*3f90*/  PRMT R51, R8, 0x7773, RZ ;  /* 0x0000777308337816 */ /* 0x000fe400000000ff */
[-C--:B------:R-:W-:Y:S01]  /*3fa0*/  LEA.HI.X.SX32 R39, R0, R43.reuse, 0x1, P4 ;  /* 0x0000002b00277211 */ /* 0x080fe200020f0eff */
[----:B------:R2:W-:Y:S01]  /*3fb0*/  STG.E.U8 desc[UR10][R32.64], R55 ;  /* 0x0000003720007986 */ /* 0x0005e2000c10110a */
[-C--:B------:R-:W-:Y:S01]  /*3fc0*/  LEA.HI.X.SX32 R41, R4, R43.reuse, 0x1, P5 ;  /* 0x0000002b04297211 */ /* 0x080fe200028f0eff */
[----:B------:R-:W-:Y:S01]  /*3fd0*/  IMAD.HI R0, R3, 0x4, RZ ;  /* 0x0000000403007827 */ /* 0x000fe200078e02ff */
[----:B------:R-:W-:Y:S01]  /*3fe0*/  PRMT R47, R10, 0x7773, RZ ;  /* 0x000077730a2f7816 */ /* 0x000fe200000000ff */
[----:B------:R2:W-:Y:S01]  /*3ff0*/  STG.E.U8 desc[UR10][R34.64], R53 ;  /* 0x0000003522007986 */ /* 0x0005e2000c10110a */
[----:B------:R-:W-:-:S02]  /*4000*/  LEA.HI.X.SX32 R43, R6, R43, 0x1, P6 ;  /* 0x0000002b062b7211 */ /* 0x000fc400030f0eff */
[----:B------:R-:W-:Y:S01]  /*4010*/  FSEL R2, R2, -INF , P1 ;  /* 0xff80000002027808 */ /* 0x000fe20000800000 */
[----:B------:R2:W-:Y:S01]  /*4020*/  STG.E.U8 desc[UR10][R36.64], R51 ;  /* 0x0000003324007986 */ /* 0x0005e2000c10110a */
[----:B0-----:R-:W-:Y:S02]  /*4030*/  FSEL R9, R44, -INF , P2 ;  /* 0xff8000002c097808 */ /* 0x001fe40001000000 */
[----:B------:R-:W-:Y:S01]  /*4040*/  LOP3.LUT R4, R7, 0x3f8, RZ, 0xc0, !PT ;  /* 0x000003f807047812 */ /* 0x000fe200078ec0ff */
[----:B------:R2:W-:Y:S01]  /*4050*/  STG.E.U8 desc[UR10][R38.64], R49 ;  /* 0x0000003126007986 */ /* 0x0005e2000c10110a */
[----:B------:R-:W-:Y:S01]  /*4060*/  FFMA R8, R2, 0.69314718246459960938, R61 ;  /* 0x3f31721802087823 */ /* 0x000fe2000000003d */
[----:B------:R-:W-:Y:S01]  /*4070*/  FFMA R9, R9, 0.69314718246459960938, R52 ;  /* 0x3f31721809097823 */ /* 0x000fe20000000034 */
[----:B------:R-:W-:Y:S01]  /*4080*/  IMAD.SHL.U32 R7, R3, 0x4, RZ ;  /* 0x0000000403077824 */ /* 0x000fe200078e00ff */
[----:B------:R2:W-:Y:S04]  /*4090*/  STG.E.U8 desc[UR10][R40.64], R47 ;  /* 0x0000002f28007986 */ /* 0x0005e8000c10110a */
[----:B------:R2:W-:Y:S01]  /*40a0*/  STG.E.U8 desc[UR10][R42.64], R45 ;  /* 0x0000002d2a007986 */ /* 0x0005e2000c10110a */
[----:B------:R-:W-:Y:S01]  /*40b0*/  BAR.SYNC.DEFER_BLOCKING 0x0 ;  /* 0x0000000000007b1d */ /* 0x000fe20000010000 */
[----:B-1----:R-:W-:-:S04]  /*40c0*/  IADD3 R2, P1, P2, R7, UR7, R74 ;  /* 0x0000000707027c10 */ /* 0x002fc8000fa3e04a */
[----:B------:R-:W-:Y:S01]  /*40d0*/  IADD3.X R3, PT, PT, R0, UR5, R75, P1, P2 ;  /* 0x0000000500037c10 */ /* 0x000fe20008fe444b */
[----:B------:R2:W-:Y:S02]  /*40e0*/  STS.64 [R4+UR6], R8 ;  /* 0x0000000804007988 */ /* 0x0005e40008000a06 */
[----:B------:R-:W-:Y:S06]  /*40f0*/  BAR.SYNC.DEFER_BLOCKING 0x0 ;  /* 0x0000000000007b1d */ /* 0x000fec0000010000 */
[----:B------:R-:W-:Y:S05]  /*4100*/  @P0 EXIT ;  /* 0x000000000000094d */ /* 0x000fea0003800000 */
[----:B------:R-:W0:Y:S04]  /*4110*/  LDS R5, [R5] ;  /* 0x0000000005057984 */ /* 0x000e280000000800 */
[----:B0-----:R-:W-:Y:S01]  /*4120*/  STG.E desc[UR10][R2.64], R5 ;  /* 0x0000000502007986 */ /* 0x001fe2000c10190a */
[----:B------:R-:W-:Y:S05]  /*4130*/  EXIT ;  /* 0x000000000000794d */ /* 0x000fea0003800000 */
.L_x_2:
[----:B------:R-:W-:-:S00]  /*4140*/  BRA `(.L_x_2) ;  /* 0xfffffffc00fc7947 */ /* 0x000fc0000383ffff */
[----:B------:R-:W-:-:S00]  /*4150*/  NOP ;  /* 0x0000000000007918 */ /* 0x000fc00000000000 */
        /* <DEDUP_REMOVED lines=10> */
.L_x_3:


//--------------------- .nv.global.init           --------------------------
	.section	.nv.global.init,"aw",@progbits
.nv.global.init:
	.type		_$_str,@object
	.size		_$_str,(.L_0 - _$_str)
_$_str:
        /*0000*/ 	.byte	0x5f, 0x5f, 0x43, 0x55, 0x44, 0x41, 0x5f, 0x46, 0x54, 0x5a, 0x00
.L_0:


//--------------------- .nv.shared.attn_fwd       --------------------------
	.section	.nv.shared.attn_fwd,"aw",@nobits
	.sectionflags	@""
	.align	16
	.zero		1024


//--------------------- .nv.shared.reserved.0     --------------------------
	.section	.nv.shared.reserved.0,"aw",@nobits
	.weak		__nv_reservedSMEM_offset_0_alias
	.size		__nv_reservedSMEM_offset_0_alias, 0, 64
	.other		__nv_reservedSMEM_offset_0_alias,@"STO_CUDA_RESERVED_SHARED STV_DEFAULT"
__nv_reservedSMEM_offset_0_alias:
	.zero		0
	.zero		64


//--------------------- .nv.constant0.attn_fwd    --------------------------
	.section	.nv.constant0.attn_fwd,"a",@progbits
	.sectionflags	@""
	.align	4
.nv.constant0.attn_fwd:
	.zero		1032


//--------------------- SYMBOLS --------------------------

	.type		.nv.reservedSmem.offset0,@object
	.size		.nv.reservedSmem.offset0,0x4
	.type		.nv.reservedSmem.cap,@object
	.size		.nv.reservedSmem.cap,0x4
